	.target	sm_90a

	.elftype	@"ET_EXEC"


//--------------------- .note.nv.tkinfo           --------------------------
	.section	.note.nv.tkinfo,"",@"SHT_NOTE"
	.sectionflags	@"SHF_NOTE_NV_TKINFO"
	.tkinfo
        /*0018*/ 	.word	0x00000002
        /*0030*/ 	.string	""
        /*0030*/ 	.string	"ptxas"
        /*0030*/ 	.string	"Cuda compilation tools, release 13.0, V13.0.88"
        /*0030*/ 	.string	"Build cuda_13.0.r13.0/compiler.36424714_0"
        /*0030*/ 	.string	"-arch sm_90a -m 64 "



//--------------------- .note.nv.cuinfo           --------------------------
	.section	.note.nv.cuinfo,"",@"SHT_NOTE"
	.sectionflags	@"SHF_NOTE_NV_CUINFO"
        /*0018*/ 	.short	0x0002
        /*001a*/ 	.short	0x005a
        /*001c*/ 	.short	0x0082
	.zero		2


//--------------------- .nv.info                  --------------------------
	.section	.nv.info,"",@"SHT_CUDA_INFO"
	.align	4


	//----- nvinfo : EIATTR_REGCOUNT
	.align		4
        /*0000*/ 	.byte	0x04, 0x2f
        /*0002*/ 	.short	(.L_15 - .L_14)
	.align		4
.L_14:
        /*0004*/ 	.word	index@(_ZN7cutlass13device_kernelINS_4gemm6kernel13GemmUniversalIN4cute5tupleIJiiiiEEENS1_10collective13CollectiveMmaINS1_34MainloopSm90TmaGmmaWarpSpecializedILi2ENS5_IJNS4_1CILi2EEESB_NSA_ILi1EEEEEENS1_35KernelTmaWarpSpecializedCooperativeEEENS5_IJNSA_ILi256EEENSA_ILi64EEENSA_ILi128EEEEEENS_10bfloat16_tENS5_IJlSC_lEEESK_SL_NS4_8TiledMMAINS4_8MMA_AtomIJNS4_4SM904GMMA27MMA_64x64x16_F32BF16BF16_SSILNSP_5MajorE0ELSR_0ELNSP_7ScaleInE1ELSS_1EEEEEENS4_6LayoutINS5_IJSB_SC_SC_EEENS5_IJSC_NSA_ILi0EEESX_EEEEENS5_IJNS4_10UnderscoreES10_S10_EEEEENS4_23SM90_TMA_LOAD_MULTICASTENS4_14ComposedLayoutINS4_7SwizzleILi3ELi4ELi3EEENS4_18smem_ptr_flag_bitsILi16EEENSV_INS5_IJNSA_ILi8EEESH_EEENS5_IJSH_SC_EEEEEEEvNS4_8identityES13_S1D_vS1E_EENS_8epilogue10collective6detail29Sm90TmaWarpSpecializedAdapterINS1H_15DefaultEpilogueISK_SL_SL_NS1G_6thread17LinearCombinationISK_Li1EffLNS1L_9ScaleType4KindE0ELNS_15FloatRoundStyleE2ESK_EENS1_15EpilogueDefaultEEEEEvvEEEEvNT_6ParamsE)
        /*0008*/ 	.word	0x000000a8


	//----- nvinfo : EIATTR_FRAME_SIZE
	.align		4
.L_15:
        /*000c*/ 	.byte	0x04, 0x11
        /*000e*/ 	.short	(.L_17 - .L_16)
	.align		4
.L_16:
        /*0010*/ 	.word	index@(_ZN7cutlass13device_kernelINS_4gemm6kernel13GemmUniversalIN4cute5tupleIJiiiiEEENS1_10collective13CollectiveMmaINS1_34MainloopSm90TmaGmmaWarpSpecializedILi2ENS5_IJNS4_1CILi2EEESB_NSA_ILi1EEEEEENS1_35KernelTmaWarpSpecializedCooperativeEEENS5_IJNSA_ILi256EEENSA_ILi64EEENSA_ILi128EEEEEENS_10bfloat16_tENS5_IJlSC_lEEESK_SL_NS4_8TiledMMAINS4_8MMA_AtomIJNS4_4SM904GMMA27MMA_64x64x16_F32BF16BF16_SSILNSP_5MajorE0ELSR_0ELNSP_7ScaleInE1ELSS_1EEEEEENS4_6LayoutINS5_IJSB_SC_SC_EEENS5_IJSC_NSA_ILi0EEESX_EEEEENS5_IJNS4_10UnderscoreES10_S10_EEEEENS4_23SM90_TMA_LOAD_MULTICASTENS4_14ComposedLayoutINS4_7SwizzleILi3ELi4ELi3EEENS4_18smem_ptr_flag_bitsILi16EEENSV_INS5_IJNSA_ILi8EEESH_EEENS5_IJSH_SC_EEEEEEEvNS4_8identityES13_S1D_vS1E_EENS_8epilogue10collective6detail29Sm90TmaWarpSpecializedAdapterINS1H_15DefaultEpilogueISK_SL_SL_NS1G_6thread17LinearCombinationISK_Li1EffLNS1L_9ScaleType4KindE0ELNS_15FloatRoundStyleE2ESK_EENS1_15EpilogueDefaultEEEEEvvEEEEvNT_6ParamsE)
        /*0014*/ 	.word	0x00000000


	//----- nvinfo : EIATTR_MIN_STACK_SIZE
	.align		4
.L_17:
        /*0018*/ 	.byte	0x04, 0x12
        /*001a*/ 	.short	(.L_19 - .L_18)
	.align		4
.L_18:
        /*001c*/ 	.word	index@(_ZN7cutlass13device_kernelINS_4gemm6kernel13GemmUniversalIN4cute5tupleIJiiiiEEENS1_10collective13CollectiveMmaINS1_34MainloopSm90TmaGmmaWarpSpecializedILi2ENS5_IJNS4_1CILi2EEESB_NSA_ILi1EEEEEENS1_35KernelTmaWarpSpecializedCooperativeEEENS5_IJNSA_ILi256EEENSA_ILi64EEENSA_ILi128EEEEEENS_10bfloat16_tENS5_IJlSC_lEEESK_SL_NS4_8TiledMMAINS4_8MMA_AtomIJNS4_4SM904GMMA27MMA_64x64x16_F32BF16BF16_SSILNSP_5MajorE0ELSR_0ELNSP_7ScaleInE1ELSS_1EEEEEENS4_6LayoutINS5_IJSB_SC_SC_EEENS5_IJSC_NSA_ILi0EEESX_EEEEENS5_IJNS4_10UnderscoreES10_S10_EEEEENS4_23SM90_TMA_LOAD_MULTICASTENS4_14ComposedLayoutINS4_7SwizzleILi3ELi4ELi3EEENS4_18smem_ptr_flag_bitsILi16EEENSV_INS5_IJNSA_ILi8EEESH_EEENS5_IJSH_SC_EEEEEEEvNS4_8identityES13_S1D_vS1E_EENS_8epilogue10collective6detail29Sm90TmaWarpSpecializedAdapterINS1H_15DefaultEpilogueISK_SL_SL_NS1G_6thread17LinearCombinationISK_Li1EffLNS1L_9ScaleType4KindE0ELNS_15FloatRoundStyleE2ESK_EENS1_15EpilogueDefaultEEEEEvvEEEEvNT_6ParamsE)
        /*0020*/ 	.word	0x00000000
.L_19:


//--------------------- .nv.compat                --------------------------
	.section	.nv.compat,"",@"SHT_CUDA_COMPAT_INFO"
	.align	4
        /*0000*/ 	.byte	0x02, 0x09, 0x01, 0x00, 0x02, 0x02, 0x04, 0x00, 0x02, 0x05, 0x05, 0x00, 0x03, 0x07, 0x01, 0x01
        /*0010*/ 	.byte	0x02, 0x03, 0x01, 0x00, 0x02, 0x06, 0x01, 0x00, 0x04, 0x0b, 0x08, 0x00, 0x00, 0x00, 0x00, 0x00
        /*0020*/ 	.byte	0x00, 0x00, 0x00, 0x00


//--------------------- .nv.info._ZN7cutlass13device_kernelINS_4gemm6kernel13GemmUniversalIN4cute5tupleIJiiiiEEENS1_10collective13CollectiveMmaINS1_34MainloopSm90TmaGmmaWarpSpecializedILi2ENS5_IJNS4_1CILi2EEESB_NSA_ILi1EEEEEENS1_35KernelTmaWarpSpecializedCooperativeEEENS5_IJNSA_ILi256EEENSA_ILi64EEENSA_ILi128EEEEEENS_10bfloat16_tENS5_IJlSC_lEEESK_SL_NS4_8TiledMMAINS4_8MMA_AtomIJNS4_4SM904GMMA27MMA_64x64x16_F32BF16BF16_SSILNSP_5MajorE0ELSR_0ELNSP_7ScaleInE1ELSS_1EEEEEENS4_6LayoutINS5_IJSB_SC_SC_EEENS5_IJSC_NSA_ILi0EEESX_EEEEENS5_IJNS4_10UnderscoreES10_S10_EEEEENS4_23SM90_TMA_LOAD_MULTICASTENS4_14ComposedLayoutINS4_7SwizzleILi3ELi4ELi3EEENS4_18smem_ptr_flag_bitsILi16EEENSV_INS5_IJNSA_ILi8EEESH_EEENS5_IJSH_SC_EEEEEEEvNS4_8identityES13_S1D_vS1E_EENS_8epilogue10collective6detail29Sm90TmaWarpSpecializedAdapterINS1H_15DefaultEpilogueISK_SL_SL_NS1G_6thread17LinearCombinationISK_Li1EffLNS1L_9ScaleType4KindE0ELNS_15FloatRoundStyleE2ESK_EENS1_15EpilogueDefaultEEEEEvvEEEEvNT_6ParamsE --------------------------
	.section	.nv.info._ZN7cutlass13device_kernelINS_4gemm6kernel13GemmUniversalIN4cute5tupleIJiiiiEEENS1_10collective13CollectiveMmaINS1_34MainloopSm90TmaGmmaWarpSpecializedILi2ENS5_IJNS4_1CILi2EEESB_NSA_ILi1EEEEEENS1_35KernelTmaWarpSpecializedCooperativeEEENS5_IJNSA_ILi256EEENSA_ILi64EEENSA_ILi128EEEEEENS_10bfloat16_tENS5_IJlSC_lEEESK_SL_NS4_8TiledMMAINS4_8MMA_AtomIJNS4_4SM904GMMA27MMA_64x64x16_F32BF16BF16_SSILNSP_5MajorE0ELSR_0ELNSP_7ScaleInE1ELSS_1EEEEEENS4_6LayoutINS5_IJSB_SC_SC_EEENS5_IJSC_NSA_ILi0EEESX_EEEEENS5_IJNS4_10UnderscoreES10_S10_EEEEENS4_23SM90_TMA_LOAD_MULTICASTENS4_14ComposedLayoutINS4_7SwizzleILi3ELi4ELi3EEENS4_18smem_ptr_flag_bitsILi16EEENSV_INS5_IJNSA_ILi8EEESH_EEENS5_IJSH_SC_EEEEEEEvNS4_8identityES13_S1D_vS1E_EENS_8epilogue10collective6detail29Sm90TmaWarpSpecializedAdapterINS1H_15DefaultEpilogueISK_SL_SL_NS1G_6thread17LinearCombinationISK_Li1EffLNS1L_9ScaleType4KindE0ELNS_15FloatRoundStyleE2ESK_EENS1_15EpilogueDefaultEEEEEvvEEEEvNT_6ParamsE,"",@"SHT_CUDA_INFO"
	.sectionflags	@""
	.align	4


	//----- nvinfo : EIATTR_CUDA_API_VERSION
	.align		4
        /*0000*/ 	.byte	0x04, 0x37
        /*0002*/ 	.short	(.L_21 - .L_20)
.L_20:
        /*0004*/ 	.word	0x00000082


	//----- nvinfo : EIATTR_KPARAM_INFO
	.align		4
.L_21:
        /*0008*/ 	.byte	0x04, 0x17
        /*000a*/ 	.short	(.L_23 - .L_22)
.L_22:
        /*000c*/ 	.word	0x00000000
        /*0010*/ 	.short	0x0000
        /*0012*/ 	.short	0x0070
        /*0014*/ 	.byte	0x00, 0xf0, 0x01, 0x10


	//----- nvinfo : EIATTR_SPARSE_MMA_MASK
	.align		4
.L_23:
        /*0018*/ 	.byte	0x03, 0x50
        /*001a*/ 	.short	0x0000


	//----- nvinfo : EIATTR_MAXREG_COUNT
	.align		4
        /*001c*/ 	.byte	0x03, 0x1b
        /*001e*/ 	.short	0x00a8


	//----- nvinfo : EIATTR_NUM_BARRIERS
	.align		4
        /*0020*/ 	.byte	0x02, 0x4c
        /*0022*/ 	.byte	0x01
	.zero		1


	//----- nvinfo : EIATTR_EXTERNS
	.align		4
        /*0024*/ 	.byte	0x04, 0x0f
        /*0026*/ 	.short	(.L_25 - .L_24)


	//   ....[0]....
	.align		4
.L_24:
        /*0028*/ 	.word	index@(__assertfail)


	//----- nvinfo : EIATTR_MERCURY_ISA_VERSION
	.align		4
.L_25:
        /*002c*/ 	.byte	0x03, 0x5f
        /*002e*/ 	.short	0x0101


	//----- nvinfo : EIATTR_INT_WARP_WIDE_INSTR_OFFSETS
	.align		4
        /*0030*/ 	.byte	0x04, 0x31
        /*0032*/ 	.short	(.L_27 - .L_26)


	//   ....[0]....
.L_26:
        /*0034*/ 	.word	0x00000440


	//   ....[1]....
        /*0038*/ 	.word	0x00000470


	//   ....[2]....
        /*003c*/ 	.word	0x00000630


	//   ....[3]....
        /*0040*/ 	.word	0x00002890


	//----- nvinfo : EIATTR_COOP_GROUP_MASK_REGIDS
	.align		4
.L_27:
        /*0044*/ 	.byte	0x04, 0x29
        /*0046*/ 	.short	(.L_29 - .L_28)


	//   ....[0]....
.L_28:
        /*0048*/ 	.word	0xffffffff


	//   ....[1]....
        /*004c*/ 	.word	0xffffffff


	//   ....[2]....
        /*0050*/ 	.word	0xffffffff


	//   ....[3]....
        /*0054*/ 	.word	0xffffffff


	//   ....[4]....
        /*0058*/ 	.word	0xffffffff


	//   ....[5]....
        /*005c*/ 	.word	0xffffffff


	//----- nvinfo : EIATTR_COOP_GROUP_INSTR_OFFSETS
	.align		4
.L_29:
        /*0060*/ 	.byte	0x04, 0x28
        /*0062*/ 	.short	(.L_31 - .L_30)


	//   ....[0]....
.L_30:
        /*0064*/ 	.word	0x00000060


	//   ....[1]....
        /*0068*/ 	.word	0x00000070


	//   ....[2]....
        /*006c*/ 	.word	0x00000130


	//   ....[3]....
        /*0070*/ 	.word	0x00000290


	//   ....[4]....
        /*0074*/ 	.word	0x000007c0


	//   ....[5]....
        /*0078*/ 	.word	0x00001480


	//----- nvinfo : EIATTR_REG_RECONFIG
	.align		4
.L_31:
        /*007c*/ 	.byte	0x01, 0x54
	.zero		2


	//----- nvinfo : EIATTR_SYSCALL_OFFSETS
	.align		4
        /*0080*/ 	.byte	0x04, 0x46
        /*0082*/ 	.short	(.L_33 - .L_32)


	//   ....[0]....
.L_32:
        /*0084*/ 	.word	0x00001670


	//----- nvinfo : EIATTR_MBARRIER_INSTR_OFFSETS
	.align		4
.L_33:
        /*0088*/ 	.byte	0x04, 0x39
        /*008a*/ 	.short	(.L_35 - .L_34)


	//   ....[0]....
.L_34:
        /*008c*/ 	.word	0x00000230
        /*0090*/ 	.word	0x000000ff
        /*0094*/ 	.word	0x00000000
        /*0098*/ 	.short	0x0100
        /*009a*/ 	.byte	0x08
	.zero		1


	//   ....[1]....
        /*009c*/ 	.word	0x00000240
        /*00a0*/ 	.word	0x000000ff
        /*00a4*/ 	.word	0x00000010
        /*00a8*/ 	.short	0x0100
        /*00aa*/ 	.byte	0x08
	.zero		1


	//   ....[2]....
        /*00ac*/ 	.word	0x00000250
        /*00b0*/ 	.word	0x000000ff
        /*00b4*/ 	.word	0x00000008
        /*00b8*/ 	.short	0x0100
        /*00ba*/ 	.byte	0x08
	.zero		1


	//   ....[3]....
        /*00bc*/ 	.word	0x00000260
        /*00c0*/ 	.word	0x000000ff
        /*00c4*/ 	.word	0x00000018
        /*00c8*/ 	.short	0x0100
        /*00ca*/ 	.byte	0x08
	.zero		1


	//   ....[4]....
        /*00cc*/ 	.word	0x000006c0
        /*00d0*/ 	.word	0x000000ff
        /*00d4*/ 	.word	0x00000030
        /*00d8*/ 	.short	0x0100
        /*00da*/ 	.byte	0x06
	.zero		1


	//   ....[5]....
        /*00dc*/ 	.word	0x00000750
        /*00e0*/ 	.word	0x000000ff
        /*00e4*/ 	.word	0x00000038
        /*00e8*/ 	.short	0x0100
        /*00ea*/ 	.byte	0x06
	.zero		1


	//   ....[6]....
        /*00ec*/ 	.word	0x00001730
        /*00f0*/ 	.word	0x00000003
        /*00f4*/ 	.word	0x00000000
        /*00f8*/ 	.short	0x010a
        /*00fa*/ 	.byte	0x3f
	.zero		1


	//   ....[7]....
        /*00fc*/ 	.word	0x00001790
        /*0100*/ 	.word	0x00000003
        /*0104*/ 	.word	0x00000000
        /*0108*/ 	.short	0x010a
        /*010a*/ 	.byte	0x3f
	.zero		1


	//   ....[8]....
        /*010c*/ 	.word	0x00001fe0
        /*0110*/ 	.word	0x00000005
        /*0114*/ 	.word	0x00000000
        /*0118*/ 	.short	0x010a
        /*011a*/ 	.byte	0x3f
	.zero		1


	//   ....[9]....
        /*011c*/ 	.word	0x00002020
        /*0120*/ 	.word	0x00000005
        /*0124*/ 	.word	0x00000000
        /*0128*/ 	.short	0x010a
        /*012a*/ 	.byte	0x3f
	.zero		1


	//   ....[10]....
        /*012c*/ 	.word	0x00002740
        /*0130*/ 	.word	0x00000005
        /*0134*/ 	.word	0x00000000
        /*0138*/ 	.short	0x0101
        /*013a*/ 	.byte	0x3f
	.zero		1


	//   ....[11]....
        /*013c*/ 	.word	0x00002900
        /*0140*/ 	.word	0x00000003
        /*0144*/ 	.word	0x00000000
        /*0148*/ 	.short	0x0101
        /*014a*/ 	.byte	0x3f
	.zero		1


	//   ....[12]....
        /*014c*/ 	.word	0x000084f0
        /*0150*/ 	.word	0x00000014
        /*0154*/ 	.word	0x00000010
        /*0158*/ 	.short	0x010a
        /*015a*/ 	.byte	0x3f
	.zero		1


	//   ....[13]....
        /*015c*/ 	.word	0x00008990
        /*0160*/ 	.word	0x00000004
        /*0164*/ 	.word	0x00000038
        /*0168*/ 	.short	0x0101
        /*016a*/ 	.byte	0x3f
	.zero		1


	//   ....[14]....
        /*016c*/ 	.word	0x000090b0
        /*0170*/ 	.word	0x00000005
        /*0174*/ 	.word	0x00000000
        /*0178*/ 	.short	0x010a
        /*017a*/ 	.byte	0x3f
	.zero		1


	//   ....[15]....
        /*017c*/ 	.word	0x00009130
        /*0180*/ 	.word	0x00000009
        /*0184*/ 	.word	0x00000000
        /*0188*/ 	.short	0x010a
        /*018a*/ 	.byte	0x3f
	.zero		1


	//   ....[16]....
        /*018c*/ 	.word	0x00009190
        /*0190*/ 	.word	0x00000003
        /*0194*/ 	.word	0x00000000
        /*0198*/ 	.short	0x010a
        /*019a*/ 	.byte	0x3f
	.zero		1


	//   ....[17]....
        /*019c*/ 	.word	0x000091e0
        /*01a0*/ 	.word	0x00000005
        /*01a4*/ 	.word	0x00000000
        /*01a8*/ 	.short	0x010a
        /*01aa*/ 	.byte	0x3f
	.zero		1


	//   ....[18]....
        /*01ac*/ 	.word	0x000092b0
        /*01b0*/ 	.word	0x00000014
        /*01b4*/ 	.word	0x00000010
        /*01b8*/ 	.short	0x010a
        /*01ba*/ 	.byte	0x3f
	.zero		1


	//   ....[19]....
        /*01bc*/ 	.word	0x00009380
        /*01c0*/ 	.word	0x00000005
        /*01c4*/ 	.word	0x00000000
        /*01c8*/ 	.short	0x010a
        /*01ca*/ 	.byte	0x3f
	.zero		1


	//----- nvinfo : EIATTR_NUM_MBARRIERS
	.align		4
.L_35:
        /*01cc*/ 	.byte	0x03, 0x38
        /*01ce*/ 	.short	0x0006


	//----- nvinfo : EIATTR_EXIT_INSTR_OFFSETS
	.align		4
        /*01d0*/ 	.byte	0x04, 0x1c
        /*01d2*/ 	.short	(.L_37 - .L_36)


	//   ....[0]....
.L_36:
        /*01d4*/ 	.word	0x000009a0


	//   ....[1]....
        /*01d8*/ 	.word	0x000011c0


	//   ....[2]....
        /*01dc*/ 	.word	0x00007b90


	//   ....[3]....
        /*01e0*/ 	.word	0x000080f0


	//   ....[4]....
        /*01e4*/ 	.word	0x00009180


	//----- nvinfo : EIATTR_MAX_THREADS
	.align		4
.L_37:
        /*01e8*/ 	.byte	0x04, 0x05
        /*01ea*/ 	.short	(.L_39 - .L_38)
.L_38:
        /*01ec*/ 	.word	0x00000180
        /*01f0*/ 	.word	0x00000001
        /*01f4*/ 	.word	0x00000001


	//----- nvinfo : EIATTR_CRS_STACK_SIZE
	.align		4
.L_39:
        /*01f8*/ 	.byte	0x04, 0x1e
        /*01fa*/ 	.short	(.L_41 - .L_40)
.L_40:
        /*01fc*/ 	.word	0x00000000


	//----- nvinfo : EIATTR_CBANK_PARAM_SIZE
	.align		4
.L_41:
        /*0200*/ 	.byte	0x03, 0x19
        /*0202*/ 	.short	0x0470


	//----- nvinfo : EIATTR_PARAM_CBANK
	.align		4
        /*0204*/ 	.byte	0x04, 0x0a
        /*0206*/ 	.short	(.L_43 - .L_42)
	.align		4
.L_42:
        /*0208*/ 	.word	index@(.nv.constant0._ZN7cutlass13device_kernelINS_4gemm6kernel13GemmUniversalIN4cute5tupleIJiiiiEEENS1_10collective13CollectiveMmaINS1_34MainloopSm90TmaGmmaWarpSpecializedILi2ENS5_IJNS4_1CILi2EEESB_NSA_ILi1EEEEEENS1_35KernelTmaWarpSpecializedCooperativeEEENS5_IJNSA_ILi256EEENSA_ILi64EEENSA_ILi128EEEEEENS_10bfloat16_tENS5_IJlSC_lEEESK_SL_NS4_8TiledMMAINS4_8MMA_AtomIJNS4_4SM904GMMA27MMA_64x64x16_F32BF16BF16_SSILNSP_5MajorE0ELSR_0ELNSP_7ScaleInE1ELSS_1EEEEEENS4_6LayoutINS5_IJSB_SC_SC_EEENS5_IJSC_NSA_ILi0EEESX_EEEEENS5_IJNS4_10UnderscoreES10_S10_EEEEENS4_23SM90_TMA_LOAD_MULTICASTENS4_14ComposedLayoutINS4_7SwizzleILi3ELi4ELi3EEENS4_18smem_ptr_flag_bitsILi16EEENSV_INS5_IJNSA_ILi8EEESH_EEENS5_IJSH_SC_EEEEEEEvNS4_8identityES13_S1D_vS1E_EENS_8epilogue10collective6detail29Sm90TmaWarpSpecializedAdapterINS1H_15DefaultEpilogueISK_SL_SL_NS1G_6thread17LinearCombinationISK_Li1EffLNS1L_9ScaleType4KindE0ELNS_15FloatRoundStyleE2ESK_EENS1_15EpilogueDefaultEEEEEvvEEEEvNT_6ParamsE)
        /*020c*/ 	.short	0x0210
        /*020e*/ 	.short	0x0470


	//----- nvinfo : EIATTR_SW_WAR
	.align		4
.L_43:
        /*0210*/ 	.byte	0x04, 0x36
        /*0212*/ 	.short	(.L_45 - .L_44)
.L_44:
        /*0214*/ 	.word	0x00000008
.L_45:


//--------------------- .nv.callgraph             --------------------------
	.section	.nv.callgraph,"",@"SHT_CUDA_CALLGRAPH"
	.align	4
	.sectionentsize	8
	.align		4
        /*0000*/ 	.word	0x00000000
	.align		4
        /*0004*/ 	.word	0xffffffff
	.align		4
        /*0008*/ 	.word	index@(_ZN7cutlass13device_kernelINS_4gemm6kernel13GemmUniversalIN4cute5tupleIJiiiiEEENS1_10collective13CollectiveMmaINS1_34MainloopSm90TmaGmmaWarpSpecializedILi2ENS5_IJNS4_1CILi2EEESB_NSA_ILi1EEEEEENS1_35KernelTmaWarpSpecializedCooperativeEEENS5_IJNSA_ILi256EEENSA_ILi64EEENSA_ILi128EEEEEENS_10bfloat16_tENS5_IJlSC_lEEESK_SL_NS4_8TiledMMAINS4_8MMA_AtomIJNS4_4SM904GMMA27MMA_64x64x16_F32BF16BF16_SSILNSP_5MajorE0ELSR_0ELNSP_7ScaleInE1ELSS_1EEEEEENS4_6LayoutINS5_IJSB_SC_SC_EEENS5_IJSC_NSA_ILi0EEESX_EEEEENS5_IJNS4_10UnderscoreES10_S10_EEEEENS4_23SM90_TMA_LOAD_MULTICASTENS4_14ComposedLayoutINS4_7SwizzleILi3ELi4ELi3EEENS4_18smem_ptr_flag_bitsILi16EEENSV_INS5_IJNSA_ILi8EEESH_EEENS5_IJSH_SC_EEEEEEEvNS4_8identityES13_S1D_vS1E_EENS_8epilogue10collective6detail29Sm90TmaWarpSpecializedAdapterINS1H_15DefaultEpilogueISK_SL_SL_NS1G_6thread17LinearCombinationISK_Li1EffLNS1L_9ScaleType4KindE0ELNS_15FloatRoundStyleE2ESK_EENS1_15EpilogueDefaultEEEEEvvEEEEvNT_6ParamsE)
	.align		4
        /*000c*/ 	.word	index@(__assertfail)
	.align		4
        /*0010*/ 	.word	0x00000000
	.align		4
        /*0014*/ 	.word	0xfffffffe
	.align		4
        /*0018*/ 	.word	0x00000000
	.align		4
        /*001c*/ 	.word	0xfffffffd
	.align		4
        /*0020*/ 	.word	0x00000000
	.align		4
        /*0024*/ 	.word	0xfffffffc


//--------------------- .nv.constant4             --------------------------
	.section	.nv.constant4,"a",@progbits
	.align	8
	.align		8
.nv.constant4:
        /*0000*/ 	.dword	__assertfail
	.align		8
        /*0008*/ 	.dword	__unnamed_1
	.align		8
        /*0010*/ 	.dword	_ZN39_INTERNAL_9a3a9582_4_k_cu_403f8075_35214cuda3std3__45__cpo5beginE
	.align		8
        /*0018*/ 	.dword	_ZN39_INTERNAL_9a3a9582_4_k_cu_403f8075_35214cuda3std3__45__cpo3endE
	.align		8
        /*0020*/ 	.dword	_ZN39_INTERNAL_9a3a9582_4_k_cu_403f8075_35214cuda3std3__45__cpo6cbeginE
	.align		8
        /*0028*/ 	.dword	_ZN39_INTERNAL_9a3a9582_4_k_cu_403f8075_35214cuda3std3__45__cpo4cendE
	.align		8
        /*0030*/ 	.dword	_ZN39_INTERNAL_9a3a9582_4_k_cu_403f8075_35214cuda3std3__441_GLOBAL__N__9a3a9582_4_k_cu_403f8075_35216ignoreE
	.align		8
        /*0038*/ 	.dword	_ZN39_INTERNAL_9a3a9582_4_k_cu_403f8075_35214cuda3std3__419piecewise_constructE
	.align		8
        /*0040*/ 	.dword	_ZN39_INTERNAL_9a3a9582_4_k_cu_403f8075_35214cuda3std3__48in_placeE
	.align		8
        /*0048*/ 	.dword	_ZN39_INTERNAL_9a3a9582_4_k_cu_403f8075_35214cuda3std6ranges3__45__cpo4swapE
	.align		8
        /*0050*/ 	.dword	_ZN39_INTERNAL_9a3a9582_4_k_cu_403f8075_35214cuda3std6ranges3__45__cpo9iter_moveE
	.align		8
        /*0058*/ 	.dword	_ZN39_INTERNAL_9a3a9582_4_k_cu_403f8075_35214cute7productE
	.align		8
        /*0060*/ 	.dword	_ZN39_INTERNAL_9a3a9582_4_k_cu_403f8075_35214cute1_E
	.align		8
        /*0068*/ 	.dword	$str$22
	.align		8
        /*0070*/ 	.dword	$str$23


//--------------------- .text._ZN7cutlass13device_kernelINS_4gemm6kernel13GemmUniversalIN4cute5tupleIJiiiiEEENS1_10collective13CollectiveMmaINS1_34MainloopSm90TmaGmmaWarpSpecializedILi2ENS5_IJNS4_1CILi2EEESB_NSA_ILi1EEEEEENS1_35KernelTmaWarpSpecializedCooperativeEEENS5_IJNSA_ILi256EEENSA_ILi64EEENSA_ILi128EEEEEENS_10bfloat16_tENS5_IJlSC_lEEESK_SL_NS4_8TiledMMAINS4_8MMA_AtomIJNS4_4SM904GMMA27MMA_64x64x16_F32BF16BF16_SSILNSP_5MajorE0ELSR_0ELNSP_7ScaleInE1ELSS_1EEEEEENS4_6LayoutINS5_IJSB_SC_SC_EEENS5_IJSC_NSA_ILi0EEESX_EEEEENS5_IJNS4_10UnderscoreES10_S10_EEEEENS4_23SM90_TMA_LOAD_MULTICASTENS4_14ComposedLayoutINS4_7SwizzleILi3ELi4ELi3EEENS4_18smem_ptr_flag_bitsILi16EEENSV_INS5_IJNSA_ILi8EEESH_EEENS5_IJSH_SC_EEEEEEEvNS4_8identityES13_S1D_vS1E_EENS_8epilogue10collective6detail29Sm90TmaWarpSpecializedAdapterINS1H_15DefaultEpilogueISK_SL_SL_NS1G_6thread17LinearCombinationISK_Li1EffLNS1L_9ScaleType4KindE0ELNS_15FloatRoundStyleE2ESK_EENS1_15EpilogueDefaultEEEEEvvEEEEvNT_6ParamsE --------------------------
	.section	.text._ZN7cutlass13device_kernelINS_4gemm6kernel13GemmUniversalIN4cute5tupleIJiiiiEEENS1_10collective13CollectiveMmaINS1_34MainloopSm90TmaGmmaWarpSpecializedILi2ENS5_IJNS4_1CILi2EEESB_NSA_ILi1EEEEEENS1_35KernelTmaWarpSpecializedCooperativeEEENS5_IJNSA_ILi256EEENSA_ILi64EEENSA_ILi128EEEEEENS_10bfloat16_tENS5_IJlSC_lEEESK_SL_NS4_8TiledMMAINS4_8MMA_AtomIJNS4_4SM904GMMA27MMA_64x64x16_F32BF16BF16_SSILNSP_5MajorE0ELSR_0ELNSP_7ScaleInE1ELSS_1EEEEEENS4_6LayoutINS5_IJSB_SC_SC_EEENS5_IJSC_NSA_ILi0EEESX_EEEEENS5_IJNS4_10UnderscoreES10_S10_EEEEENS4_23SM90_TMA_LOAD_MULTICASTENS4_14ComposedLayoutINS4_7SwizzleILi3ELi4ELi3EEENS4_18smem_ptr_flag_bitsILi16EEENSV_INS5_IJNSA_ILi8EEESH_EEENS5_IJSH_SC_EEEEEEEvNS4_8identityES13_S1D_vS1E_EENS_8epilogue10collective6detail29Sm90TmaWarpSpecializedAdapterINS1H_15DefaultEpilogueISK_SL_SL_NS1G_6thread17LinearCombinationISK_Li1EffLNS1L_9ScaleType4KindE0ELNS_15FloatRoundStyleE2ESK_EENS1_15EpilogueDefaultEEEEEvvEEEEvNT_6ParamsE,"ax",@progbits
	.align	128
.text._ZN7cutlass13device_kernelINS_4gemm6kernel13GemmUniversalIN4cute5tupleIJiiiiEEENS1_10collective13CollectiveMmaINS1_34MainloopSm90TmaGmmaWarpSpecializedILi2ENS5_IJNS4_1CILi2EEESB_NSA_ILi1EEEEEENS1_35KernelTmaWarpSpecializedCooperativeEEENS5_IJNSA_ILi256EEENSA_ILi64EEENSA_ILi128EEEEEENS_10bfloat16_tENS5_IJlSC_lEEESK_SL_NS4_8TiledMMAINS4_8MMA_AtomIJNS4_4SM904GMMA27MMA_64x64x16_F32BF16BF16_SSILNSP_5MajorE0ELSR_0ELNSP_7ScaleInE1ELSS_1EEEEEENS4_6LayoutINS5_IJSB_SC_SC_EEENS5_IJSC_NSA_ILi0EEESX_EEEEENS5_IJNS4_10UnderscoreES10_S10_EEEEENS4_23SM90_TMA_LOAD_MULTICASTENS4_14ComposedLayoutINS4_7SwizzleILi3ELi4ELi3EEENS4_18smem_ptr_flag_bitsILi16EEENSV_INS5_IJNSA_ILi8EEESH_EEENS5_IJSH_SC_EEEEEEEvNS4_8identityES13_S1D_vS1E_EENS_8epilogue10collective6detail29Sm90TmaWarpSpecializedAdapterINS1H_15DefaultEpilogueISK_SL_SL_NS1G_6thread17LinearCombinationISK_Li1EffLNS1L_9ScaleType4KindE0ELNS_15FloatRoundStyleE2ESK_EENS1_15EpilogueDefaultEEEEEvvEEEEvNT_6ParamsE:
        .type           _ZN7cutlass13device_kernelINS_4gemm6kernel13GemmUniversalIN4cute5tupleIJiiiiEEENS1_10collective13CollectiveMmaINS1_34MainloopSm90TmaGmmaWarpSpecializedILi2ENS5_IJNS4_1CILi2EEESB_NSA_ILi1EEEEEENS1_35KernelTmaWarpSpecializedCooperativeEEENS5_IJNSA_ILi256EEENSA_ILi64EEENSA_ILi128EEEEEENS_10bfloat16_tENS5_IJlSC_lEEESK_SL_NS4_8TiledMMAINS4_8MMA_AtomIJNS4_4SM904GMMA27MMA_64x64x16_F32BF16BF16_SSILNSP_5MajorE0ELSR_0ELNSP_7ScaleInE1ELSS_1EEEEEENS4_6LayoutINS5_IJSB_SC_SC_EEENS5_IJSC_NSA_ILi0EEESX_EEEEENS5_IJNS4_10UnderscoreES10_S10_EEEEENS4_23SM90_TMA_LOAD_MULTICASTENS4_14ComposedLayoutINS4_7SwizzleILi3ELi4ELi3EEENS4_18smem_ptr_flag_bitsILi16EEENSV_INS5_IJNSA_ILi8EEESH_EEENS5_IJSH_SC_EEEEEEEvNS4_8identityES13_S1D_vS1E_EENS_8epilogue10collective6detail29Sm90TmaWarpSpecializedAdapterINS1H_15DefaultEpilogueISK_SL_SL_NS1G_6thread17LinearCombinationISK_Li1EffLNS1L_9ScaleType4KindE0ELNS_15FloatRoundStyleE2ESK_EENS1_15EpilogueDefaultEEEEEvvEEEEvNT_6ParamsE,@function
        .size           _ZN7cutlass13device_kernelINS_4gemm6kernel13GemmUniversalIN4cute5tupleIJiiiiEEENS1_10collective13CollectiveMmaINS1_34MainloopSm90TmaGmmaWarpSpecializedILi2ENS5_IJNS4_1CILi2EEESB_NSA_ILi1EEEEEENS1_35KernelTmaWarpSpecializedCooperativeEEENS5_IJNSA_ILi256EEENSA_ILi64EEENSA_ILi128EEEEEENS_10bfloat16_tENS5_IJlSC_lEEESK_SL_NS4_8TiledMMAINS4_8MMA_AtomIJNS4_4SM904GMMA27MMA_64x64x16_F32BF16BF16_SSILNSP_5MajorE0ELSR_0ELNSP_7ScaleInE1ELSS_1EEEEEENS4_6LayoutINS5_IJSB_SC_SC_EEENS5_IJSC_NSA_ILi0EEESX_EEEEENS5_IJNS4_10UnderscoreES10_S10_EEEEENS4_23SM90_TMA_LOAD_MULTICASTENS4_14ComposedLayoutINS4_7SwizzleILi3ELi4ELi3EEENS4_18smem_ptr_flag_bitsILi16EEENSV_INS5_IJNSA_ILi8EEESH_EEENS5_IJSH_SC_EEEEEEEvNS4_8identityES13_S1D_vS1E_EENS_8epilogue10collective6detail29Sm90TmaWarpSpecializedAdapterINS1H_15DefaultEpilogueISK_SL_SL_NS1G_6thread17LinearCombinationISK_Li1EffLNS1L_9ScaleType4KindE0ELNS_15FloatRoundStyleE2ESK_EENS1_15EpilogueDefaultEEEEEvvEEEEvNT_6ParamsE,(.L_x_191 - _ZN7cutlass13device_kernelINS_4gemm6kernel13GemmUniversalIN4cute5tupleIJiiiiEEENS1_10collective13CollectiveMmaINS1_34MainloopSm90TmaGmmaWarpSpecializedILi2ENS5_IJNS4_1CILi2EEESB_NSA_ILi1EEEEEENS1_35KernelTmaWarpSpecializedCooperativeEEENS5_IJNSA_ILi256EEENSA_ILi64EEENSA_ILi128EEEEEENS_10bfloat16_tENS5_IJlSC_lEEESK_SL_NS4_8TiledMMAINS4_8MMA_AtomIJNS4_4SM904GMMA27MMA_64x64x16_F32BF16BF16_SSILNSP_5MajorE0ELSR_0ELNSP_7ScaleInE1ELSS_1EEEEEENS4_6LayoutINS5_IJSB_SC_SC_EEENS5_IJSC_NSA_ILi0EEESX_EEEEENS5_IJNS4_10UnderscoreES10_S10_EEEEENS4_23SM90_TMA_LOAD_MULTICASTENS4_14ComposedLayoutINS4_7SwizzleILi3ELi4ELi3EEENS4_18smem_ptr_flag_bitsILi16EEENSV_INS5_IJNSA_ILi8EEESH_EEENS5_IJSH_SC_EEEEEEEvNS4_8identityES13_S1D_vS1E_EENS_8epilogue10collective6detail29Sm90TmaWarpSpecializedAdapterINS1H_15DefaultEpilogueISK_SL_SL_NS1G_6thread17LinearCombinationISK_Li1EffLNS1L_9ScaleType4KindE0ELNS_15FloatRoundStyleE2ESK_EENS1_15EpilogueDefaultEEEEEvvEEEEvNT_6ParamsE)
        .other          _ZN7cutlass13device_kernelINS_4gemm6kernel13GemmUniversalIN4cute5tupleIJiiiiEEENS1_10collective13CollectiveMmaINS1_34MainloopSm90TmaGmmaWarpSpecializedILi2ENS5_IJNS4_1CILi2EEESB_NSA_ILi1EEEEEENS1_35KernelTmaWarpSpecializedCooperativeEEENS5_IJNSA_ILi256EEENSA_ILi64EEENSA_ILi128EEEEEENS_10bfloat16_tENS5_IJlSC_lEEESK_SL_NS4_8TiledMMAINS4_8MMA_AtomIJNS4_4SM904GMMA27MMA_64x64x16_F32BF16BF16_SSILNSP_5MajorE0ELSR_0ELNSP_7ScaleInE1ELSS_1EEEEEENS4_6LayoutINS5_IJSB_SC_SC_EEENS5_IJSC_NSA_ILi0EEESX_EEEEENS5_IJNS4_10UnderscoreES10_S10_EEEEENS4_23SM90_TMA_LOAD_MULTICASTENS4_14ComposedLayoutINS4_7SwizzleILi3ELi4ELi3EEENS4_18smem_ptr_flag_bitsILi16EEENSV_INS5_IJNSA_ILi8EEESH_EEENS5_IJSH_SC_EEEEEEEvNS4_8identityES13_S1D_vS1E_EENS_8epilogue10collective6detail29Sm90TmaWarpSpecializedAdapterINS1H_15DefaultEpilogueISK_SL_SL_NS1G_6thread17LinearCombinationISK_Li1EffLNS1L_9ScaleType4KindE0ELNS_15FloatRoundStyleE2ESK_EENS1_15EpilogueDefaultEEEEEvvEEEEvNT_6ParamsE,@"STO_CUDA_ENTRY STV_DEFAULT"
_ZN7cutlass13device_kernelINS_4gemm6kernel13GemmUniversalIN4cute5tupleIJiiiiEEENS1_10collective13CollectiveMmaINS1_34MainloopSm90TmaGmmaWarpSpecializedILi2ENS5_IJNS4_1CILi2EEESB_NSA_ILi1EEEEEENS1_35KernelTmaWarpSpecializedCooperativeEEENS5_IJNSA_ILi256EEENSA_ILi64EEENSA_ILi128EEEEEENS_10bfloat16_tENS5_IJlSC_lEEESK_SL_NS4_8TiledMMAINS4_8MMA_AtomIJNS4_4SM904GMMA27MMA_64x64x16_F32BF16BF16_SSILNSP_5MajorE0ELSR_0ELNSP_7ScaleInE1ELSS_1EEEEEENS4_6LayoutINS5_IJSB_SC_SC_EEENS5_IJSC_NSA_ILi0EEESX_EEEEENS5_IJNS4_10UnderscoreES10_S10_EEEEENS4_23SM90_TMA_LOAD_MULTICASTENS4_14ComposedLayoutINS4_7SwizzleILi3ELi4ELi3EEENS4_18smem_ptr_flag_bitsILi16EEENSV_INS5_IJNSA_ILi8EEESH_EEENS5_IJSH_SC_EEEEEEEvNS4_8identityES13_S1D_vS1E_EENS_8epilogue10collective6detail29Sm90TmaWarpSpecializedAdapterINS1H_15DefaultEpilogueISK_SL_SL_NS1G_6thread17LinearCombinationISK_Li1EffLNS1L_9ScaleType4KindE0ELNS_15FloatRoundStyleE2ESK_EENS1_15EpilogueDefaultEEEEEvvEEEEvNT_6ParamsE:
[----:B------:R-:W0:Y:S01]  /*0000*/  LDC R1, c[0x0][0x28] ;  /* 0x00000a00ff017b82 */ /* 0x000e220000000800 */
[----:B------:R-:W1:Y:S01]  /*0010*/  S2R R98, SR_TID.X ;  /* 0x0000000000627919 */ /* 0x000e620000002100 */
[----:B------:R-:W-:Y:S01]  /*0020*/  ELECT P0, URZ, PT ;  /* 0x00000000003f782f */ /* 0x000fe20003800000 */
[----:B------:R-:W-:Y:S01]  /*0030*/  BSSY B0, `(.L_x_0) ;  /* 0x000000f000007945 */ /* 0x000fe20003800000 */
[--C-:B-1----:R-:W-:Y:S02]  /*0040*/  SHF.R.U32.HI R0, RZ, 0x5, R98.reuse ;  /* 0x00000005ff007819 */ /* 0x102fe40000011662 */
[----:B------:R-:W-:-:S03]  /*0050*/  SHF.R.U32.HI R6, RZ, 0x7, R98 ;  /* 0x00000007ff067819 */ /* 0x000fc60000011662 */
[----:B------:R-:W1:Y:S04]  /*0060*/  SHFL.IDX PT, R2, R0, RZ, 0x1f ;  /* 0x00001fff00027589 */ /* 0x000e6800000e0000 */
[----:B------:R2:W3:Y:S01]  /*0070*/  SHFL.IDX PT, R5, R6, RZ, 0x1f ;  /* 0x00001fff06057589 */ /* 0x0004e200000e0000 */
[----:B-1----:R-:W-:-:S13]  /*0080*/  ISETP.NE.OR P0, PT, R2, RZ, !P0 ;  /* 0x000000ff0200720c */ /* 0x002fda0004705670 */
[----:B0-23--:R-:W-:Y:S05]  /*0090*/  @P0 BRA `(.L_x_1) ;  /* 0x0000000000200947 */ /* 0x00dfea0003800000 */
[----:B------:R-:W-:Y:S02]  /*00a0*/  ULDC.64 UR4, c[0x0][0x198] ;  /* 0x0000660000047ab9 */ /* 0x000fe40000000a00 */
[----:B------:R-:W-:Y:S02]  /*00b0*/  UIADD3 UR6, UP0, UR4, 0xf0, URZ ;  /* 0x000000f004067890 */ /* 0x000fe4000ff1e03f */
[----:B------:R-:W-:Y:S02]  /*00c0*/  UIADD3 UR4, UP1, UR4, 0x1f0, URZ ;  /* 0x000001f004047890 */ /* 0x000fe4000ff3e03f */
[----:B------:R-:W-:Y:S02]  /*00d0*/  UIADD3.X UR7, URZ, UR5, URZ, UP0, !UPT ;  /* 0x000000053f077290 */ /* 0x000fe400087fe43f */
[----:B------:R-:W-:-:S07]  /*00e0*/  UIADD3.X UR5, URZ, UR5, URZ, UP1, !UPT ;  /* 0x000000053f057290 */ /* 0x000fce0008ffe43f */
[----:B------:R0:W-:Y:S02]  /*00f0*/  UTMACCTL.PF [UR6] ;  /* 0x00000000060079b9 */ /* 0x0001e40008040000 */
[----:B------:R0:W-:Y:S02]  /*0100*/  UTMACCTL.PF [UR4] ;  /* 0x00000000040079b9 */ /* 0x0001e40008040000 */
[----:B0-----:R-:W-:Y:S01]  /*0110*/  NOP ;  /* 0x0000000000007918 */ /* 0x001fe20000000000 */
.L_x_1:
[----:B------:R-:W-:Y:S05]  /*0120*/  BSYNC B0 ;  /* 0x0000000000007941 */ /* 0x000fea0003800000 */
.L_x_0:
[----:B------:R-:W0:Y:S02]  /*0130*/  SHFL.IDX PT, R3, R0, RZ, 0x1f ;  /* 0x00001fff00037589 */ /* 0x000e2400000e0000 */
[----:B0-----:R-:W-:-:S13]  /*0140*/  ISETP.NE.AND P0, PT, R3, RZ, PT ;  /* 0x000000ff0300720c */ /* 0x001fda0003f05270 */
[----:B------:R-:W-:Y:S05]  /*0150*/  @P0 BRA `(.L_x_2) ;  /* 0x0000000000480947 */ /* 0x000fea0003800000 */
[----:B------:R-:W0:Y:S01]  /*0160*/  S2UR UR8, SR_CgaCtaId ;  /* 0x00000000000879c3 */ /* 0x000e220000008800 */
[----:B------:R-:W-:Y:S01]  /*0170*/  UMOV UR4, 0x400 ;  /* 0x0000040000047882 */ /* 0x000fe20000000000 */
[----:B------:R-:W-:Y:S01]  /*0180*/  UMOV UR5, 0x1 ;  /* 0x0000000100057882 */ /* 0x000fe20000000000 */
[----:B------:R-:W-:Y:S01]  /*0190*/  UMOV UR6, 0x6 ;  /* 0x0000000600067882 */ /* 0x000fe20000000000 */
[----:B------:R-:W-:Y:S01]  /*01a0*/  ELECT P0, URZ, PT ;  /* 0x00000000003f782f */ /* 0x000fe20003800000 */
[----:B------:R-:W-:-:S04]  /*01b0*/  UIADD3 UR6, -UR6, 0x100000, URZ ;  /* 0x0010000006067890 */ /* 0x000fc8000fffe13f */
[----:B------:R-:W-:Y:S02]  /*01c0*/  USHF.L.U32 UR7, UR6, 0xb, URZ ;  /* 0x0000000b06077899 */ /* 0x000fe4000800063f */
[----:B------:R-:W-:Y:S02]  /*01d0*/  USHF.L.U32 UR6, UR6, 0x1, URZ ;  /* 0x0000000106067899 */ /* 0x000fe4000800063f */
[----:B0-----:R-:W-:Y:S02]  /*01e0*/  ULEA UR8, UR8, UR4, 0x18 ;  /* 0x0000000408087291 */ /* 0x001fe4000f8ec03f */
[----:B------:R-:W-:-:S04]  /*01f0*/  UIADD3 UR4, -UR5, 0x100000, URZ ;  /* 0x0010000005047890 */ /* 0x000fc8000fffe13f */
[----:B------:R-:W-:Y:S02]  /*0200*/  USHF.L.U32 UR5, UR4, 0xb, URZ ;  /* 0x0000000b04057899 */ /* 0x000fe4000800063f */
[----:B------:R-:W-:Y:S01]  /*0210*/  USHF.L.U32 UR4, UR4, 0x1, URZ ;  /* 0x0000000104047899 */ /* 0x000fe2000800063f */
[----:B------:R-:W0:Y:S11]  /*0220*/  FENCE.VIEW.ASYNC.S ;  /* 0x00000000000073c6 */ /* 0x000e360000000000 */
[----:B0-----:R0:W1:Y:S01]  /*0230*/  SYNCS.EXCH.64 URZ, [UR8], UR4 ;  /* 0x00000004083f75b2 */ /* 0x0010620008000100 */
[----:B------:R0:W2:Y:S01]  /*0240*/  SYNCS.EXCH.64 URZ, [UR8+0x10], UR6 ;  /* 0x00001006083f75b2 */ /* 0x0000a20008000100 */
[----:B------:R0:W3:Y:S01]  /*0250*/  SYNCS.EXCH.64 URZ, [UR8+0x8], UR4 ;  /* 0x00000804083f75b2 */ /* 0x0000e20008000100 */
[----:B------:R0:W4:Y:S01]  /*0260*/  SYNCS.EXCH.64 URZ, [UR8+0x18], UR6 ;  /* 0x00001806083f75b2 */ /* 0x0001220008000100 */
[----:B------:R-:W-:Y:S01]  /*0270*/  NOP ;  /* 0x0000000000007918 */ /* 0x000fe20000000000 */
.L_x_2:
[----:B------:R-:W-:Y:S01]  /*0280*/  SHF.R.S32.HI R7, RZ, 0x1f, R98 ;  /* 0x0000001fff077819 */ /* 0x000fe20000011462 */
[----:B------:R-:W5:Y:S01]  /*0290*/  SHFL.IDX PT, R0, R0, RZ, 0x1f ;  /* 0x00001fff00007589 */ /* 0x000f6200000e0000 */
[----:B0-----:R-:W0:Y:S01]  /*02a0*/  S2UR UR8, SR_CTAID.X ;  /* 0x00000000000879c3 */ /* 0x001e220000002500 */
[----:B------:R-:W-:Y:S02]  /*02b0*/  ELECT P0, URZ, PT ;  /* 0x00000000003f782f */ /* 0x000fe40003800000 */
[----:B------:R-:W-:Y:S01]  /*02c0*/  LEA.HI R7, R7, R98, RZ, 0x7 ;  /* 0x0000006207077211 */ /* 0x000fe200078f38ff */
[----:B------:R-:W1:Y:S01]  /*02d0*/  S2R R4, SR_CTAID.Y ;  /* 0x0000000000047919 */ /* 0x000e620000002600 */
[----:B------:R-:W-:Y:S01]  /*02e0*/  SHF.R.S32.HI R10, RZ, 0x1f, R3 ;  /* 0x0000001fff0a7819 */ /* 0x000fe20000011403 */
[----:B------:R-:W-:Y:S01]  /*02f0*/  ULDC UR4, c[0x0][0x150] ;  /* 0x0000540000047ab9 */ /* 0x000fe20000000800 */
[----:B------:R-:W-:Y:S01]  /*0300*/  LOP3.LUT R7, R7, 0xffffff80, RZ, 0xc0, !PT ;  /* 0xffffff8007077812 */ /* 0x000fe200078ec0ff */
[----:B------:R-:W-:Y:S01]  /*0310*/  NOP ;  /* 0x0000000000007918 */ /* 0x000fe20000000000 */
[----:B------:R-:W-:Y:S01]  /*0320*/  LEA.HI R10, R10, R3, RZ, 0x2 ;  /* 0x000000030a0a7211 */ /* 0x000fe200078f10ff */
[----:B------:R-:W2:Y:S01]  /*0330*/  LDC R12, c[0x0][0x144] ;  /* 0x00005100ff0c7b82 */ /* 0x000ea20000000800 */
[----:B------:R-:W-:Y:S01]  /*0340*/  NOP ;  /* 0x0000000000007918 */ /* 0x000fe20000000000 */
[----:B------:R-:W-:Y:S01]  /*0350*/  IMAD.IADD R8, R98, 0x1, -R7 ;  /* 0x0000000162087824 */ /* 0x000fe200078e0a07 */
[----:B------:R-:W-:Y:S01]  /*0360*/  LOP3.LUT R10, R10, 0x3ffffffc, RZ, 0xc0, !PT ;  /* 0x3ffffffc0a0a7812 */ /* 0x000fe200078ec0ff */
[----:B------:R-:W-:Y:S01]  /*0370*/  IMAD.MOV.U32 R19, RZ, RZ, 0x1 ;  /* 0x00000001ff137424 */ /* 0x000fe200078e00ff */
[----:B------:R-:W-:-:S02]  /*0380*/  ISETP.NE.AND P3, PT, R5, RZ, PT ;  /* 0x000000ff0500720c */ /* 0x000fc40003f65270 */
[----:B------:R-:W-:Y:S01]  /*0390*/  SHF.R.S32.HI R7, RZ, 0x1f, R8 ;  /* 0x0000001fff077819 */ /* 0x000fe20000011408 */
[----:B------:R-:W-:Y:S01]  /*03a0*/  IMAD.IADD R10, R3, 0x1, -R10 ;  /* 0x00000001030a7824 */ /* 0x000fe200078e0a0a */
[----:B------:R-:W3:Y:S02]  /*03b0*/  LDC R14, c[0x0][0x140] ;  /* 0x00005000ff0e7b82 */ /* 0x000ee40000000800 */
[----:B------:R-:W-:Y:S02]  /*03c0*/  LEA.HI R7, R7, R8, RZ, 0x3 ;  /* 0x0000000807077211 */ /* 0x000fe400078f18ff */
[----:B-----5:R-:W-:Y:S02]  /*03d0*/  ISETP.NE.OR P0, PT, R0, RZ, !P0 ;  /* 0x000000ff0000720c */ /* 0x020fe40004705670 */
[--C-:B------:R-:W-:Y:S02]  /*03e0*/  SHF.R.S32.HI R0, RZ, 0x3, R7.reuse ;  /* 0x00000003ff007819 */ /* 0x100fe40000011407 */
[----:B------:R-:W-:-:S02]  /*03f0*/  SHF.R.S32.HI R7, RZ, 0x1f, R7 ;  /* 0x0000001fff077819 */ /* 0x000fc40000011407 */
[----:B0-----:R-:W-:Y:S02]  /*0400*/  I2FP.F32.U32 R9, UR8 ;  /* 0x0000000800097c45 */ /* 0x001fe40008201000 */
[----:B------:R-:W-:-:S03]  /*0410*/  LEA.HI R7, R7, R0, RZ, 0x2 ;  /* 0x0000000007077211 */ /* 0x000fc600078f10ff */
[----:B------:R-:W-:Y:S01]  /*0420*/  FMUL R9, R9, UR4 ;  /* 0x0000000409097c20 */ /* 0x000fe20008400000 */
[----:B------:R-:W-:Y:S01]  /*0430*/  LOP3.LUT R7, R7, 0xfffffffc, RZ, 0xc0, !PT ;  /* 0xfffffffc07077812 */ /* 0x000fe200078ec0ff */
[----:B------:R-:W-:Y:S01]  /*0440*/  VOTEU.ALL UP0, P0 ;  /* 0x00000000003f7886 */ /* 0x000fe20000000000 */
[----:B-1----:R-:W-:Y:S01]  /*0450*/  I2FP.F32.U32 R3, R4 ;  /* 0x0000000400037245 */ /* 0x002fe20000201000 */
[----:B------:R-:W-:Y:S01]  /*0460*/  ULDC UR4, c[0x0][0x154] ;  /* 0x0000550000047ab9 */ /* 0x000fe20000000800 */
[----:B------:R-:W-:Y:S01]  /*0470*/  VOTEU.ALL UP1, P0 ;  /* 0x00000000003f7886 */ /* 0x000fe20000020000 */
[----:B------:R-:W0:Y:S01]  /*0480*/  F2I.U32.TRUNC.NTZ R9, R9 ;  /* 0x0000000900097305 */ /* 0x000e22000020f000 */
[----:B------:R-:W-:Y:S01]  /*0490*/  IMAD.IADD R7, R0, 0x1, -R7 ;  /* 0x0000000100077824 */ /* 0x000fe200078e0a07 */
[----:B------:R-:W1:Y:S01]  /*04a0*/  @!UP0 S2UR UR7, SR_CgaCtaId ;  /* 0x00000000000789c3 */ /* 0x000e620000008800 */
[----:B------:R-:W-:Y:S01]  /*04b0*/  FMUL R13, R3, UR4 ;  /* 0x00000004030d7c20 */ /* 0x000fe20008400000 */
[----:B------:R-:W-:Y:S01]  /*04c0*/  UMOV UR4, 0x20 ;  /* 0x0000002000047882 */ /* 0x000fe20000000000 */
[----:B------:R-:W-:Y:S01]  /*04d0*/  IMAD R10, R10, 0x4, R7 ;  /* 0x000000040a0a7824 */ /* 0x000fe200078e0207 */
[----:B------:R-:W-:Y:S01]  /*04e0*/  @!UP0 UMOV UR6, 0x400 ;  /* 0x0000040000068882 */ /* 0x000fe20000000000 */
[----:B------:R-:W-:-:S04]  /*04f0*/  @!UP0 UIADD3 UR4, -UR4, 0x100000, URZ ;  /* 0x0010000004048890 */ /* 0x000fc8000fffe13f */
[----:B------:R-:W-:Y:S02]  /*0500*/  @!UP0 USHF.L.U32 UR5, UR4, 0xb, URZ ;  /* 0x0000000b04058899 */ /* 0x000fe4000800063f */
[----:B------:R-:W-:Y:S01]  /*0510*/  @!UP0 USHF.L.U32 UR4, UR4, 0x1, URZ ;  /* 0x0000000104048899 */ /* 0x000fe2000800063f */
[----:B---3--:R-:W-:Y:S01]  /*0520*/  ISETP.EQ.U32.AND P2, PT, R14, 0x1, PT ;  /* 0x000000010e00780c */ /* 0x008fe20003f42070 */
[----:B------:R-:W3:Y:S01]  /*0530*/  F2I.U32.TRUNC.NTZ R13, R13 ;  /* 0x0000000d000d7305 */ /* 0x000ee2000020f000 */
[----:B------:R-:W-:Y:S01]  /*0540*/  LEA.HI R0, R10, R10, RZ, 0x1 ;  /* 0x0000000a0a007211 */ /* 0x000fe200078f08ff */
[----:B------:R-:W5:Y:S03]  /*0550*/  LDC R7, c[0x0][0x148] ;  /* 0x00005200ff077b82 */ /* 0x000f660000000800 */
[----:B------:R-:W-:Y:S01]  /*0560*/  LOP3.LUT R11, R0, 0xfffffffe, RZ, 0xc0, !PT ;  /* 0xfffffffe000b7812 */ /* 0x000fe200078ec0ff */
[----:B0-----:R-:W-:Y:S01]  /*0570*/  IMAD.MOV R15, RZ, RZ, -R9 ;  /* 0x000000ffff0f7224 */ /* 0x001fe200078e0a09 */
[----:B------:R-:W-:-:S03]  /*0580*/  SHF.R.S32.HI R9, RZ, 0x1f, R2 ;  /* 0x0000001fff097819 */ /* 0x000fc60000011402 */
[----:B--2---:R-:W-:Y:S01]  /*0590*/  IMAD R3, R12, R15, UR8 ;  /* 0x000000080c037e24 */ /* 0x004fe2000f8e020f */
[----:B------:R-:W-:Y:S01]  /*05a0*/  LEA.HI R9, R9, R2, RZ, 0x2 ;  /* 0x0000000209097211 */ /* 0x000fe200078f10ff */
[C---:B------:R-:W-:Y:S02]  /*05b0*/  IMAD.IADD R0, R10.reuse, 0x1, -R11 ;  /* 0x000000010a007824 */ /* 0x040fe400078e0a0b */
[----:B------:R-:W-:Y:S01]  /*05c0*/  IMAD.SHL.U32 R11, R10, 0x4, RZ ;  /* 0x000000040a0b7824 */ /* 0x000fe200078e00ff */
[----:B------:R-:W-:Y:S01]  /*05d0*/  LOP3.LUT R9, R9, 0xfffffffc, RZ, 0xc0, !PT ;  /* 0xfffffffc09097812 */ /* 0x000fe200078ec0ff */
[----:B---3--:R-:W-:Y:S01]  /*05e0*/  IMAD.MOV R20, RZ, RZ, -R13 ;  /* 0x000000ffff147224 */ /* 0x008fe200078e0a0d */
[----:B------:R-:W-:Y:S01]  /*05f0*/  ISETP.NE.AND P4, PT, R0, R3, PT ;  /* 0x000000030000720c */ /* 0x000fe20003f85270 */
[----:B-1----:R-:W-:Y:S01]  /*0600*/  @!UP0 ULEA UR6, UR7, UR6, 0x18 ;  /* 0x0000000607068291 */ /* 0x002fe2000f8ec03f */
[----:B------:R-:W-:Y:S01]  /*0610*/  LOP3.LUT R22, R10, 0xc, R11, 0x78, !PT ;  /* 0x0000000c0a167812 */ /* 0x000fe200078e780b */
[----:B------:R-:W-:Y:S01]  /*0620*/  IMAD.IADD R0, R2, 0x1, -R9 ;  /* 0x0000000102007824 */ /* 0x000fe200078e0a09 */
[----:B------:R-:W-:Y:S01]  /*0630*/  VOTEU.ALL UP0, P0 ;  /* 0x00000000003f7886 */ /* 0x000fe20000000000 */
[----:B------:R-:W-:Y:S01]  /*0640*/  LOP3.LUT P0, RZ, R8, 0x7, RZ, 0xc0, !PT ;  /* 0x0000000708ff7812 */ /* 0x000fe2000780c0ff */
[----:B------:R-:W-:Y:S01]  /*0650*/  VIADD R10, R5, 0xffffffff ;  /* 0xffffffff050a7836 */ /* 0x000fe20000000000 */
[----:B------:R-:W-:-:S02]  /*0660*/  LOP3.LUT R11, R98, 0x7f, RZ, 0xc0, !PT ;  /* 0x0000007f620b7812 */ /* 0x000fc400078ec0ff */
[----:B------:R-:W-:Y:S01]  /*0670*/  ISETP.NE.AND P1, PT, R0, 0x3, PT ;  /* 0x000000030000780c */ /* 0x000fe20003f25270 */
[----:B-----5:R-:W-:Y:S01]  /*0680*/  IMAD R9, R7, R20, R4 ;  /* 0x0000001407097224 */ /* 0x020fe200078e0204 */
[C---:B------:R-:W-:Y:S02]  /*0690*/  ISETP.LT.U32.AND P0, PT, R22.reuse, 0x4, !P0 ;  /* 0x000000041600780c */ /* 0x040fe40004701070 */
[----:B------:R-:W-:Y:S01]  /*06a0*/  @P4 LEA.HI R2, R22, R22, RZ, 0x1 ;  /* 0x0000001616024211 */ /* 0x000fe200078f08ff */
[----:B------:R-:W0:Y:S02]  /*06b0*/  FENCE.VIEW.ASYNC.S ;  /* 0x00000000000073c6 */ /* 0x000e240000000000 */
[----:B0-----:R0:W1:Y:S01]  /*06c0*/  @!UP0 SYNCS.EXCH.64 URZ, [UR6+0x30], UR4 ;  /* 0x00003004063f85b2 */ /* 0x0010620008000100 */
[----:B------:R-:W-:Y:S02]  /*06d0*/  ISETP.EQ.OR P1, PT, R0, RZ, !P1 ;  /* 0x000000ff0000720c */ /* 0x000fe40004f22670 */
[----:B------:R-:W-:-:S02]  /*06e0*/  @P4 SHF.R.S32.HI R2, RZ, 0x1, R2 ;  /* 0x00000001ff024819 */ /* 0x000fc40000011402 */
[----:B------:R-:W-:Y:S02]  /*06f0*/  ISETP.EQ.AND P1, PT, R5, RZ, P1 ;  /* 0x000000ff0500720c */ /* 0x000fe40000f22270 */
[----:B------:R-:W-:Y:S02]  /*0700*/  @P4 ISETP.NE.AND P5, PT, R2, R9, PT ;  /* 0x000000090200420c */ /* 0x000fe40003fa5270 */
[----:B------:R-:W-:Y:S02]  /*0710*/  ISETP.GE.U32.AND P6, PT, R10, 0x2, PT ;  /* 0x000000020a00780c */ /* 0x000fe40003fc6070 */
[----:B------:R-:W-:Y:S02]  /*0720*/  SEL R2, RZ, 0x1, !P0 ;  /* 0x00000001ff027807 */ /* 0x000fe40004000000 */
[----:B------:R-:W-:Y:S02]  /*0730*/  @P4 SEL R19, RZ, 0x1, P5 ;  /* 0x00000001ff134807 */ /* 0x000fe40002800000 */
[----:B------:R-:W-:Y:S01]  /*0740*/  SEL R18, RZ, 0x1, !P1 ;  /* 0x00000001ff127807 */ /* 0x000fe20004800000 */
[----:B------:R0:W2:Y:S01]  /*0750*/  @!UP1 SYNCS.EXCH.64 URZ, [UR6+0x38], UR4 ;  /* 0x00003804063f95b2 */ /* 0x0000a20008000100 */
[----:B------:R-:W-:Y:S01]  /*0760*/  LOP3.LUT R19, R19, R2, RZ, 0xc0, !PT ;  /* 0x0000000213137212 */ /* 0x000fe200078ec0ff */
[----:B------:R-:W-:Y:S01]  /*0770*/  NOP ;  /* 0x0000000000007918 */ /* 0x000fe20000000000 */
[----:B------:R-:W-:Y:S01]  /*0780*/  SEL R18, R18, 0x2, P6 ;  /* 0x0000000212127807 */ /* 0x000fe20003000000 */
[----:B------:R-:W-:Y:S06]  /*0790*/  @!P2 BRA `(.L_x_3) ;  /* 0x000000000008a947 */ /* 0x000fec0003800000 */
[----:B-12-4-:R-:W-:Y:S01]  /*07a0*/  UCGABAR_ARV ;  /* 0x00000000000079c7 */ /* 0x016fe20008000000 */
[----:B------:R-:W-:Y:S05]  /*07b0*/  BRA `(.L_x_4) ;  /* 0x0000000000047947 */ /* 0x000fea0003800000 */
.L_x_3:
[----:B-12-4-:R-:W-:Y:S01]  /*07c0*/  NOP ;  /* 0x0000000000007918 */ /* 0x016fe20000000000 */
.L_x_4:
[----:B------:R-:W1:Y:S01]  /*07d0*/  LDC R2, c[0x0][0x65c] ;  /* 0x00019700ff027b82 */ /* 0x000e620000000800 */
[----:B------:R-:W-:Y:S01]  /*07e0*/  LOP3.LUT R5, R5, 0xfffff7ff, RZ, 0xc0, !PT ;  /* 0xfffff7ff05057812 */ /* 0x000fe200078ec0ff */
[----:B------:R-:W-:Y:S02]  /*07f0*/  IMAD.U32 R8, RZ, RZ, UR8 ;  /* 0x00000008ff087e24 */ /* 0x000fe4000f8e00ff */
[----:B------:R-:W-:Y:S01]  /*0800*/  IMAD.MOV.U32 R9, RZ, RZ, RZ ;  /* 0x000000ffff097224 */ /* 0x000fe200078e00ff */
[----:B-1----:R-:W-:-:S13]  /*0810*/  ISETP.NE.AND P1, PT, R2, 0x1, PT ;  /* 0x000000010200780c */ /* 0x002fda0003f25270 */
[----:B------:R-:W1:Y:S01]  /*0820*/  @P1 LDC R17, c[0x0][0x10] ;  /* 0x00000400ff111b82 */ /* 0x000e620000000800 */
[----:B------:R-:W-:Y:S01]  /*0830*/  @P1 LOP3.LUT R5, R5, 0x800, RZ, 0xfc, !PT ;  /* 0x0000080005051812 */ /* 0x000fe200078efcff */
[----:B------:R-:W-:Y:S02]  /*0840*/  @P1 IMAD.MOV.U32 R5, RZ, RZ, RZ ;  /* 0x000000ffff051224 */ /* 0x000fe400078e00ff */
[----:B------:R-:W-:-:S04]  /*0850*/  @P1 IMAD.MOV.U32 R15, RZ, RZ, RZ ;  /* 0x000000ffff0f1224 */ /* 0x000fc800078e00ff */
[----:B------:R-:W2:Y:S01]  /*0860*/  @!P1 LDC R13, c[0x0][0xc] ;  /* 0x00000300ff0d9b82 */ /* 0x000ea20000000800 */
[----:B0-----:R-:W-:Y:S01]  /*0870*/  ULDC UR4, c[0x0][0xc] ;  /* 0x0000030000047ab9 */ /* 0x001fe20000000800 */
[----:B------:R-:W-:Y:S01]  /*0880*/  ULDC UR5, c[0x0][0x10] ;  /* 0x0000040000057ab9 */ /* 0x000fe20000000800 */
[----:B------:R-:W-:Y:S01]  /*0890*/  ULDC UR6, c[0x0][0x14] ;  /* 0x0000050000067ab9 */ /* 0x000fe20000000800 */
[----:B------:R-:W-:-:S04]  /*08a0*/  UIMAD.WIDE.U32 UR4, UR4, UR5, URZ ;  /* 0x00000005040472a5 */ /* 0x000fc8000f8e003f */
[----:B------:R-:W-:Y:S02]  /*08b0*/  UIMAD.WIDE.U32 UR38, UR4, UR6, URZ ;  /* 0x00000006042672a5 */ /* 0x000fe4000f8e003f */
[----:B------:R-:W-:-:S04]  /*08c0*/  UIMAD UR41, UR5, UR6, URZ ;  /* 0x00000006052972a4 */ /* 0x000fc8000f8e023f */
[----:B------:R-:W-:Y:S01]  /*08d0*/  UIADD3 UR41, UR39, UR41, URZ ;  /* 0x0000002927297290 */ /* 0x000fe2000fffe03f */
[----:B-1----:R-:W-:-:S04]  /*08e0*/  @P1 IMAD.WIDE.U32 R16, R17, UR8, R4 ;  /* 0x0000000811101c25 */ /* 0x002fc8000f8e0004 */
[----:B------:R-:W-:Y:S02]  /*08f0*/  @P1 IMAD.IADD R17, R17, 0x1, R15 ;  /* 0x0000000111111824 */ /* 0x000fe400078e020f */
[----:B--2---:R-:W-:-:S04]  /*0900*/  @!P1 IMAD.WIDE.U32 R8, R4, R13, R8 ;  /* 0x0000000d04089225 */ /* 0x004fc800078e0008 */
[----:B------:R-:W-:Y:S02]  /*0910*/  @!P1 IMAD.MOV.U32 R16, RZ, RZ, R8 ;  /* 0x000000ffff109224 */ /* 0x000fe400078e0008 */
[----:B------:R-:W-:Y:S01]  /*0920*/  @!P1 IMAD.MOV.U32 R17, RZ, RZ, R9 ;  /* 0x000000ffff119224 */ /* 0x000fe200078e0009 */
[----:B------:R-:W-:Y:S06]  /*0930*/  @!P2 BRA `(.L_x_5) ;  /* 0x00000000000ca947 */ /* 0x000fec0003800000 */
[----:B------:R-:W-:Y:S01]  /*0940*/  UCGABAR_WAIT ;  /* 0x0000000000007dc7 */ /* 0x000fe20008000000 */
[----:B------:R-:W-:Y:S01]  /*0950*/  CCTL.IVALL ;  /* 0x00000000ff00798f */ /* 0x000fe20002000000 */
[----:B------:R-:W-:Y:S05]  /*0960*/  BRA `(.L_x_6) ;  /* 0x0000000000047947 */ /* 0x000fea0003800000 */
.L_x_5:
[----:B------:R-:W-:Y:S06]  /*0970*/  BAR.SYNC.DEFER_BLOCKING 0x0 ;  /* 0x0000000000007b1d */ /* 0x000fec0000010000 */
.L_x_6:
[----:B------:R-:W-:Y:S05]  /*0980*/  @!P3 BRA `(.L_x_7) ;  /* 0x000000700084b947 */ /* 0x000fea0003800000 */
[----:B------:R-:W-:-:S13]  /*0990*/  ISETP.GT.U32.AND P0, PT, R10, 0x1, PT ;  /* 0x000000010a00780c */ /* 0x000fda0003f04070 */
[----:B------:R-:W-:Y:S05]  /*09a0*/  @P0 EXIT ;  /* 0x000000000000094d */ /* 0x000fea0003800000 */
[----:B------:R-:W-:Y:S01]  /*09b0*/  ULDC.64 UR4, c[0x0][0x650] ;  /* 0x0001940000047ab9 */ /* 0x000fe20000000a00 */
[----:B------:R-:W-:Y:S01]  /*09c0*/  PRMT R0, RZ, 0x7610, R0 ;  /* 0x00007610ff007816 */ /* 0x000fe20000000000 */
[----:B------:R-:W-:Y:S01]  /*09d0*/  IMAD.MOV.U32 R111, RZ, RZ, -0x1 ;  /* 0xffffffffff6f7424 */ /* 0x000fe200078e00ff */
[----:B------:R-:W-:Y:S01]  /*09e0*/  ISETP.GE.U32.AND P0, PT, R16, UR4, PT ;  /* 0x0000000410007c0c */ /* 0x000fe2000bf06070 */
[----:B------:R-:W-:Y:S02]  /*09f0*/  IMAD.MOV.U32 R103, RZ, RZ, -0x1 ;  /* 0xffffffffff677424 */ /* 0x000fe400078e00ff */
[----:B------:R-:W-:Y:S01]  /*0a00*/  IMAD.MOV.U32 R23, RZ, RZ, -0x1 ;  /* 0xffffffffff177424 */ /* 0x000fe200078e00ff */
[----:B------:R-:W-:-:S13]  /*0a10*/  ISETP.GE.U32.AND.EX P0, PT, R17, UR5, PT, P0 ;  /* 0x0000000511007c0c */ /* 0x000fda000bf06100 */
[----:B------:R-:W-:Y:S05]  /*0a20*/  @P0 BRA `(.L_x_8) ;  /* 0x00000004002c0947 */ /* 0x000fea0003800000 */
[----:B------:R-:W0:Y:S01]  /*0a30*/  LDC.64 R24, c[0x0][0x628] ;  /* 0x00018a00ff187b82 */ /* 0x000e220000000a00 */
[----:B------:R-:W-:Y:S02]  /*0a40*/  IMAD.MOV.U32 R8, RZ, RZ, R16 ;  /* 0x000000ffff087224 */ /* 0x000fe400078e0010 */
[----:B------:R-:W-:-:S05]  /*0a50*/  IMAD.MOV.U32 R9, RZ, RZ, R17 ;  /* 0x000000ffff097224 */ /* 0x000fca00078e0011 */
[----:B------:R-:W1:Y:S08]  /*0a60*/  LDC R0, c[0x0][0x630] ;  /* 0x00018c00ff007b82 */ /* 0x000e700000000800 */
[----:B------:R-:W2:Y:S01]  /*0a70*/  LDC.64 R26, c[0x0][0x620] ;  /* 0x00018800ff1a7b82 */ /* 0x000ea20000000a00 */
[----:B0-----:R-:W-:-:S04]  /*0a80*/  ISETP.NE.U32.AND P0, PT, R24, RZ, PT ;  /* 0x000000ff1800720c */ /* 0x001fc80003f05070 */
[----:B------:R-:W-:-:S13]  /*0a90*/  ISETP.NE.AND.EX P0, PT, R25, RZ, PT, P0 ;  /* 0x000000ff1900720c */ /* 0x000fda0003f05300 */
[----:B-12---:R-:W-:Y:S05]  /*0aa0*/  @!P0 BRA `(.L_x_9) ;  /* 0x0000000000288947 */ /* 0x006fea0003800000 */
[----:B------:R-:W0:Y:S02]  /*0ab0*/  LDC R15, c[0x0][0x634] ;  /* 0x00018d00ff0f7b82 */ /* 0x000e240000000800 */
[----:B0-----:R-:W-:-:S05]  /*0ac0*/  IADD3 R15, P0, R16, R15, RZ ;  /* 0x0000000f100f7210 */ /* 0x001fca0007f1e0ff */
[----:B------:R-:W-:-:S04]  /*0ad0*/  IMAD.X R21, RZ, RZ, R17, P0 ;  /* 0x000000ffff157224 */ /* 0x000fc800000e0611 */
[----:B------:R-:W-:-:S04]  /*0ae0*/  IMAD.WIDE.U32 R8, R21, R24, RZ ;  /* 0x0000001815087225 */ /* 0x000fc800078e00ff */
[----:B------:R-:W-:-:S04]  /*0af0*/  IMAD.WIDE.U32 R12, P0, R15, R25, R8 ;  /* 0x000000190f0c7225 */ /* 0x000fc80007800008 */
[----:B------:R-:W-:-:S04]  /*0b00*/  IMAD.WIDE.U32 R8, R15, R24, RZ ;  /* 0x000000180f087225 */ /* 0x000fc800078e00ff */
[----:B------:R-:W-:Y:S01]  /*0b10*/  IMAD.X R15, RZ, RZ, RZ, P0 ;  /* 0x000000ffff0f7224 */ /* 0x000fe200000e06ff */
[----:B------:R-:W-:Y:S01]  /*0b20*/  IADD3 RZ, P0, R9, R12, RZ ;  /* 0x0000000c09ff7210 */ /* 0x000fe20007f1e0ff */
[----:B------:R-:W-:-:S04]  /*0b30*/  IMAD.MOV.U32 R14, RZ, RZ, R13 ;  /* 0x000000ffff0e7224 */ /* 0x000fc800078e000d */
[----:B------:R-:W-:-:S08]  /*0b40*/  IMAD.WIDE.U32.X R8, R21, R25, R14, P0 ;  /* 0x0000001915087225 */ /* 0x000fd000000e040e */
.L_x_9:
[----:B------:R-:W0:Y:S01]  /*0b50*/  LDC.64 R28, c[0x0][0x640] ;  /* 0x00019000ff1c7b82 */ /* 0x000e220000000a00 */
[--C-:B------:R-:W-:Y:S01]  /*0b60*/  SHF.R.U64 R30, R8, R0, R9.reuse ;  /* 0x00000000081e7219 */ /* 0x100fe20000001209 */
[----:B------:R-:W-:Y:S01]  /*0b70*/  IMAD R20, R7, R20, R4 ;  /* 0x0000001407147224 */ /* 0x000fe200078e0204 */
[----:B------:R-:W-:Y:S02]  /*0b80*/  SHF.R.U32.HI R0, RZ, R0, R9 ;  /* 0x00000000ff007219 */ /* 0x000fe40000011609 */
[----:B------:R-:W-:-:S03]  /*0b90*/  IADD3 R5, P0, RZ, -R30, RZ ;  /* 0x8000001eff057210 */ /* 0x000fc60007f1e0ff */
[----:B------:R-:W1:Y:S02]  /*0ba0*/  LDC R12, c[0x0][0x618] ;  /* 0x00018600ff0c7b82 */ /* 0x000e640000000800 */
[----:B------:R-:W-:-:S04]  /*0bb0*/  IMAD.X R9, RZ, RZ, ~R0, P0 ;  /* 0x000000ffff097224 */ /* 0x000fc800000e0e00 */
[-C--:B------:R-:W-:Y:S02]  /*0bc0*/  IMAD R0, R9, R26.reuse, RZ ;  /* 0x0000001a09007224 */ /* 0x080fe400078e02ff */
[----:B------:R-:W2:Y:S01]  /*0bd0*/  LDC R14, c[0x0][0x608] ;  /* 0x00018200ff0e7b82 */ /* 0x000ea20000000800 */
[----:B------:R-:W-:-:S04]  /*0be0*/  IMAD.WIDE.U32 R8, R5, R26, R16 ;  /* 0x0000001a05087225 */ /* 0x000fc800078e0010 */
[----:B------:R-:W-:Y:S02]  /*0bf0*/  IMAD R5, R5, R27, R0 ;  /* 0x0000001b05057224 */ /* 0x000fe400078e0200 */
[----:B------:R-:W-:Y:S01]  /*0c00*/  IMAD.MOV.U32 R27, RZ, RZ, 0x1 ;  /* 0x00000001ff1b7424 */ /* 0x000fe200078e00ff */
[----:B------:R-:W3:Y:S01]  /*0c10*/  LDC R24, c[0x0][0x658] ;  /* 0x00019600ff187b82 */ /* 0x000ee20000000800 */
[----:B------:R-:W-:Y:S01]  /*0c20*/  IMAD.IADD R5, R9, 0x1, R5 ;  /* 0x0000000109057824 */ /* 0x000fe200078e0205 */
[----:B0-----:R-:W-:Y:S01]  /*0c30*/  ISETP.NE.U32.AND P0, PT, R28, RZ, PT ;  /* 0x000000ff1c00720c */ /* 0x001fe20003f05070 */
[----:B------:R-:W-:-:S03]  /*0c40*/  IMAD.MOV.U32 R9, RZ, RZ, -0x1 ;  /* 0xffffffffff097424 */ /* 0x000fc600078e00ff */
[----:B------:R-:W-:Y:S02]  /*0c50*/  ISETP.NE.AND.EX P0, PT, R29, RZ, PT, P0 ;  /* 0x000000ff1d00720c */ /* 0x000fe40003f05300 */
[----:B------:R-:W0:Y:S01]  /*0c60*/  LDC R21, c[0x0][0x600] ;  /* 0x00018000ff157b82 */ /* 0x000e220000000800 */
[-CC-:B-1----:R-:W-:Y:S02]  /*0c70*/  SHF.R.U64 R10, R8, R12.reuse, R5.reuse ;  /* 0x0000000c080a7219 */ /* 0x182fe40000001205 */
[----:B------:R-:W-:-:S05]  /*0c80*/  SHF.R.U32.HI R5, RZ, R12, R5 ;  /* 0x0000000cff057219 */ /* 0x000fca0000011605 */
[----:B------:R-:W1:Y:S01]  /*0c90*/  LDC R23, c[0x0][0x648] ;  /* 0x00019200ff177b82 */ /* 0x000e620000000800 */
[-CC-:B--2---:R-:W-:Y:S02]  /*0ca0*/  SHF.R.U64 R32, R10, R14.reuse, R5.reuse ;  /* 0x0000000e0a207219 */ /* 0x184fe40000001205 */
[----:B------:R-:W-:-:S05]  /*0cb0*/  SHF.R.U32.HI R5, RZ, R14, R5 ;  /* 0x0000000eff057219 */ /* 0x000fca0000011605 */
[----:B------:R-:W2:Y:S01]  /*0cc0*/  LDC R25, c[0x0][0x638] ;  /* 0x00018e00ff197b82 */ /* 0x000ea20000000800 */
[-CC-:B---3--:R-:W-:Y:S02]  /*0cd0*/  SHF.R.U64 R14, R32, R24.reuse, R5.reuse ;  /* 0x00000018200e7219 */ /* 0x188fe40000001205 */
[-C--:B------:R-:W-:Y:S02]  /*0ce0*/  SHF.L.U32 R0, R9, R24.reuse, RZ ;  /* 0x0000001809007219 */ /* 0x080fe400000006ff */
[----:B------:R-:W-:Y:S01]  /*0cf0*/  SHF.R.U32.HI R5, RZ, R24, R5 ;  /* 0x00000018ff057219 */ /* 0x000fe20000011605 */
[----:B------:R-:W-:Y:S01]  /*0d00*/  IMAD.MOV.U32 R4, RZ, RZ, R14 ;  /* 0x000000ffff047224 */ /* 0x000fe200078e000e */
[----:B------:R-:W-:Y:S01]  /*0d10*/  LOP3.LUT R7, RZ, R0, RZ, 0x33, !PT ;  /* 0x00000000ff077212 */ /* 0x000fe200078e33ff */
[----:B------:R-:W3:Y:S01]  /*0d20*/  LDC R26, c[0x0][0x610] ;  /* 0x00018400ff1a7b82 */ /* 0x000ee20000000800 */
[----:B------:R-:W-:Y:S05]  /*0d30*/  @!P0 BRA `(.L_x_10) ;  /* 0x0000000000288947 */ /* 0x000fea0003800000 */
[----:B------:R-:W4:Y:S02]  /*0d40*/  LDC R13, c[0x0][0x64c] ;  /* 0x00019300ff0d7b82 */ /* 0x000f240000000800 */
[----:B----4-:R-:W-:-:S05]  /*0d50*/  IADD3 R13, P0, R14, R13, RZ ;  /* 0x0000000d0e0d7210 */ /* 0x010fca0007f1e0ff */
        /* <DEDUP_REMOVED lines=8> */
.L_x_10:
[----:B-1----:R-:W-:Y:S01]  /*0de0*/  SHF.R.U64 R4, R4, R23, R5 ;  /* 0x0000001704047219 */ /* 0x002fe20000001205 */
[----:B0-----:R-:W-:Y:S01]  /*0df0*/  VIADD R5, R21, 0xffffffff ;  /* 0xffffffff15057836 */ /* 0x001fe20000000000 */
[----:B------:R-:W-:Y:S01]  /*0e00*/  SHF.L.U32 R0, R27, R24, RZ ;  /* 0x000000181b007219 */ /* 0x000fe200000006ff */
[----:B------:R-:W-:Y:S01]  /*0e10*/  IMAD.MOV.U32 R23, RZ, RZ, R30 ;  /* 0x000000ffff177224 */ /* 0x000fe200078e001e */
[----:B------:R-:W-:Y:S01]  /*0e20*/  LOP3.LUT R7, R32, R7, RZ, 0xc0, !PT ;  /* 0x0000000720077212 */ /* 0x000fe200078ec0ff */
[----:B------:R-:W-:Y:S01]  /*0e30*/  IMAD.MOV R8, RZ, RZ, -R4 ;  /* 0x000000ffff087224 */ /* 0x000fe200078e0a04 */
[----:B------:R-:W-:Y:S02]  /*0e40*/  SEL R3, R3, R20, !P1 ;  /* 0x0000001403037207 */ /* 0x000fe40004800000 */
[----:B------:R-:W-:Y:S01]  /*0e50*/  LOP3.LUT R5, R10, R5, RZ, 0xc0, !PT ;  /* 0x000000050a057212 */ /* 0x000fe200078ec0ff */
[----:B------:R-:W-:Y:S02]  /*0e60*/  IMAD R4, R0, R4, R7 ;  /* 0x0000000400047224 */ /* 0x000fe400078e0207 */
[----:B--2---:R-:W-:-:S02]  /*0e70*/  IMAD R0, R8, R25, R14 ;  /* 0x0000001908007224 */ /* 0x004fc400078e020e */
[----:B---3--:R-:W-:Y:S02]  /*0e80*/  IMAD R3, R4, R26, R3 ;  /* 0x0000001a04037224 */ /* 0x008fe400078e0203 */
[----:B------:R-:W-:Y:S02]  /*0e90*/  IMAD.MOV.U32 R7, RZ, RZ, 0x1 ;  /* 0x00000001ff077424 */ /* 0x000fe400078e00ff */
[----:B------:R-:W-:-:S03]  /*0ea0*/  IMAD R4, R0, R21, R5 ;  /* 0x0000001500047224 */ /* 0x000fc600078e0205 */
[----:B------:R-:W-:Y:S02]  /*0eb0*/  PRMT R0, R7, 0x7610, R0 ;  /* 0x0000761007007816 */ /* 0x000fe40000000000 */
[----:B------:R-:W-:Y:S02]  /*0ec0*/  SEL R103, R4, R3, !P1 ;  /* 0x0000000304677207 */ /* 0x000fe40004800000 */
[----:B------:R-:W-:-:S07]  /*0ed0*/  SEL R111, R3, R4, !P1 ;  /* 0x00000004036f7207 */ /* 0x000fce0004800000 */
.L_x_8:
[----:B------:R-:W-:-:S08]  /*0ee0*/  NOP ;  /* 0x0000000000007918 */ /* 0x000fd00000000000 */
[----:B------:R-:W0:Y:S02]  /*0ef0*/  USETMAXREG.TRY_ALLOC.CTAPOOL UP0, 0xe8 ;  /* 0x000000e8000079c8 */ /* 0x000e240008000600 */
[----:B0-----:R-:W-:-:S13]  /*0f00*/  PLOP3.LUT P0, PT, PT, PT, UP0, 0x80, 0x0 ;  /* 0x000000000000781c */ /* 0x001fda0003f0f008 */
[----:B------:R-:W-:Y:S05]  /*0f10*/  @!P0 BRA `(.L_x_8) ;  /* 0xfffffffc00f08947 */ /* 0x000fea000383ffff */
[----:B------:R-:W-:Y:S01]  /*0f20*/  ULDC.64 UR4, c[0x0][0x598] ;  /* 0x0001660000047ab9 */ /* 0x000fe20000000a00 */
[----:B------:R-:W-:Y:S01]  /*0f30*/  ULDC.64 UR36, c[0x0][0x208] ;  /* 0x0000820000247ab9 */ /* 0x000fe20000000a00 */
[----:B------:R-:W-:-:S04]  /*0f40*/  ISETP.NE.U32.AND P0, PT, RZ, UR4, PT ;  /* 0x00000004ff007c0c */ /* 0x000fc8000bf05070 */
[----:B------:R-:W-:-:S13]  /*0f50*/  ISETP.NE.AND.EX P0, PT, RZ, UR5, PT, P0 ;  /* 0x00000005ff007c0c */ /* 0x000fda000bf05300 */
[----:B------:R-:W-:Y:S05]  /*0f60*/  @!P0 BRA `(.L_x_11) ;  /* 0x00000000001c8947 */ /* 0x000fea0003800000 */
[----:B------:R-:W0:Y:S02]  /*0f70*/  LDC.64 R4, c[0x0][0x598] ;  /* 0x00016600ff047b82 */ /* 0x000e240000000a00 */
[----:B0-----:R-:W2:Y:S02]  /*0f80*/  LDG.E.64 R4, desc[UR36][R4.64] ;  /* 0x0000002404047981 */ /* 0x001ea4000c1e1b00 */
[----:B--2---:R-:W-:-:S04]  /*0f90*/  ISETP.NE.U32.AND P0, PT, R4, RZ, PT ;  /* 0x000000ff0400720c */ /* 0x004fc80003f05070 */
[----:B------:R-:W-:-:S13]  /*0fa0*/  ISETP.NE.AND.EX P0, PT, R5, RZ, PT, P0 ;  /* 0x000000ff0500720c */ /* 0x000fda0003f05300 */
[----:B------:R-:W-:Y:S05]  /*0fb0*/  @!P0 BRA `(.L_x_11) ;  /* 0x0000000000088947 */ /* 0x000fea0003800000 */
[----:B------:R0:W5:Y:S01]  /*0fc0*/  LD.E R90, desc[UR36][R4.64] ;  /* 0x00000024045a7980 */ /* 0x000162000c101900 */
[----:B------:R-:W-:Y:S05]  /*0fd0*/  BRA `(.L_x_12) ;  /* 0x0000000000247947 */ /* 0x000fea0003800000 */
.L_x_11:
[----:B------:R-:W-:Y:S02]  /*0fe0*/  ULDC.64 UR4, c[0x0][0x588] ;  /* 0x0001620000047ab9 */ /* 0x000fe40000000a00 */
[----:B------:R-:W-:-:S04]  /*0ff0*/  ISETP.NE.U32.AND P0, PT, RZ, UR4, PT ;  /* 0x00000004ff007c0c */ /* 0x000fc8000bf05070 */
[----:B------:R-:W-:-:S13]  /*1000*/  ISETP.NE.AND.EX P0, PT, RZ, UR5, PT, P0 ;  /* 0x00000005ff007c0c */ /* 0x000fda000bf05300 */
[----:B------:R-:W-:Y:S05]  /*1010*/  @!P0 BRA `(.L_x_13) ;  /* 0x00000000000c8947 */ /* 0x000fea0003800000 */
[----:B------:R-:W0:Y:S02]  /*1020*/  LDC.64 R90, c[0x0][0x588] ;  /* 0x00016200ff5a7b82 */ /* 0x000e240000000a00 */
[----:B0-----:R1:W5:Y:S01]  /*1030*/  LDG.E R90, desc[UR36][R90.64] ;  /* 0x000000245a5a7981 */ /* 0x001362000c1e1900 */
[----:B------:R-:W-:Y:S05]  /*1040*/  BRA `(.L_x_12) ;  /* 0x0000000000087947 */ /* 0x000fea0003800000 */
.L_x_13:
[----:B------:R-:W-:Y:S02]  /*1050*/  ULDC UR4, c[0x0][0x580] ;  /* 0x0001600000047ab9 */ /* 0x000fe40000000800 */
[----:B------:R-:W-:-:S07]  /*1060*/  IMAD.U32 R90, RZ, RZ, UR4 ;  /* 0x00000004ff5a7e24 */ /* 0x000fce000f8e00ff */
.L_x_12:
[----:B------:R-:W-:Y:S02]  /*1070*/  ULDC.64 UR4, c[0x0][0x5a0] ;  /* 0x0001680000047ab9 */ /* 0x000fe40000000a00 */
[----:B------:R-:W-:-:S04]  /*1080*/  ISETP.NE.U32.AND P0, PT, RZ, UR4, PT ;  /* 0x00000004ff007c0c */ /* 0x000fc8000bf05070 */
[----:B------:R-:W-:-:S13]  /*1090*/  ISETP.NE.AND.EX P0, PT, RZ, UR5, PT, P0 ;  /* 0x00000005ff007c0c */ /* 0x000fda000bf05300 */
[----:B------:R-:W-:Y:S05]  /*10a0*/  @!P0 BRA `(.L_x_14) ;  /* 0x00000000001c8947 */ /* 0x000fea0003800000 */
[----:B0-----:R-:W0:Y:S02]  /*10b0*/  LDC.64 R4, c[0x0][0x5a0] ;  /* 0x00016800ff047b82 */ /* 0x001e240000000a00 */
[----:B0-----:R-:W2:Y:S02]  /*10c0*/  LDG.E.64 R4, desc[UR36][R4.64] ;  /* 0x0000002404047981 */ /* 0x001ea4000c1e1b00 */
[----:B--2---:R-:W-:-:S04]  /*10d0*/  ISETP.NE.U32.AND P0, PT, R4, RZ, PT ;  /* 0x000000ff0400720c */ /* 0x004fc80003f05070 */
[----:B------:R-:W-:-:S13]  /*10e0*/  ISETP.NE.AND.EX P0, PT, R5, RZ, PT, P0 ;  /* 0x000000ff0500720c */ /* 0x000fda0003f05300 */
[----:B------:R-:W-:Y:S05]  /*10f0*/  @!P0 BRA `(.L_x_14) ;  /* 0x0000000000088947 */ /* 0x000fea0003800000 */
[----:B-1----:R0:W5:Y:S01]  /*1100*/  LD.E R91, desc[UR36][R4.64] ;  /* 0x00000024045b7980 */ /* 0x002162000c101900 */
[----:B------:R-:W-:Y:S05]  /*1110*/  BRA `(.L_x_15) ;  /* 0x0000000000247947 */ /* 0x000fea0003800000 */
.L_x_14:
[----:B------:R-:W-:Y:S02]  /*1120*/  ULDC.64 UR4, c[0x0][0x590] ;  /* 0x0001640000047ab9 */ /* 0x000fe40000000a00 */
[----:B------:R-:W-:-:S04]  /*1130*/  ISETP.NE.U32.AND P0, PT, RZ, UR4, PT ;  /* 0x00000004ff007c0c */ /* 0x000fc8000bf05070 */
[----:B------:R-:W-:-:S13]  /*1140*/  ISETP.NE.AND.EX P0, PT, RZ, UR5, PT, P0 ;  /* 0x00000005ff007c0c */ /* 0x000fda000bf05300 */
[----:B------:R-:W-:Y:S05]  /*1150*/  @!P0 BRA `(.L_x_16) ;  /* 0x00000000000c8947 */ /* 0x000fea0003800000 */
[----:B0-----:R-:W1:Y:S02]  /*1160*/  LDC.64 R4, c[0x0][0x590] ;  /* 0x00016400ff047b82 */ /* 0x001e640000000a00 */
[----:B-1----:R1:W5:Y:S01]  /*1170*/  LDG.E R91, desc[UR36][R4.64] ;  /* 0x00000024045b7981 */ /* 0x002362000c1e1900 */
[----:B------:R-:W-:Y:S05]  /*1180*/  BRA `(.L_x_15) ;  /* 0x0000000000087947 */ /* 0x000fea0003800000 */
.L_x_16:
[----:B------:R-:W-:Y:S02]  /*1190*/  ULDC UR4, c[0x0][0x584] ;  /* 0x0001610000047ab9 */ /* 0x000fe40000000800 */
[----:B-1----:R-:W-:-:S07]  /*11a0*/  IMAD.U32 R91, RZ, RZ, UR4 ;  /* 0x00000004ff5b7e24 */ /* 0x002fce000f8e00ff */
.L_x_15:
[----:B------:R-:W-:-:S13]  /*11b0*/  LOP3.LUT P0, RZ, R0, 0xff, RZ, 0xc0, !PT ;  /* 0x000000ff00ff7812 */ /* 0x000fda000780c0ff */
[----:B------:R-:W-:Y:S05]  /*11c0*/  @!P0 EXIT ;  /* 0x000000000000894d */ /* 0x000fea0003800000 */
[----:B------:R-:W2:Y:S01]  /*11d0*/  LDC R93, c[0x0][0x658] ;  /* 0x00019600ff5d7b82 */ /* 0x000ea20000000800 */
[----:B------:R-:W-:Y:S01]  /*11e0*/  ULDC.64 UR6, c[0x0][0x288] ;  /* 0x0000a20000067ab9 */ /* 0x000fe20000000a00 */
[----:B------:R-:W-:Y:S01]  /*11f0*/  LOP3.LUT R6, R6, 0x1, RZ, 0xc0, !PT ;  /* 0x0000000106067812 */ /* 0x000fe200078ec0ff */
[----:B------:R-:W-:Y:S01]  /*1200*/  UIADD3 UR4, UR7, 0x7f, URZ ;  /* 0x0000007f07047890 */ /* 0x000fe2000fffe03f */
[----:B------:R-:W-:Y:S01]  /*1210*/  SHF.R.U32.HI R0, RZ, 0x2, R98 ;  /* 0x00000002ff007819 */ /* 0x000fe20000011662 */
[----:B------:R-:W-:Y:S01]  /*1220*/  IMAD.U32 R3, RZ, RZ, UR6 ;  /* 0x00000006ff037e24 */ /* 0x000fe2000f8e00ff */
[----:B------:R-:W-:Y:S01]  /*1230*/  SHF.R.U32.HI R11, RZ, 0x1, R11 ;  /* 0x00000001ff0b7819 */ /* 0x000fe2000001160b */
[----:B------:R-:W-:Y:S01]  /*1240*/  USHF.R.S32.HI UR5, URZ, 0x1f, UR4 ;  /* 0x0000001f3f057899 */ /* 0x000fe20008011404 */
[----:B------:R-:W3:Y:S01]  /*1250*/  LDC.64 R96, c[0x0][0x5c8] ;  /* 0x00017200ff607b82 */ /* 0x000ee20000000a00 */
[----:B------:R-:W-:Y:S01]  /*1260*/  LOP3.LUT R92, R98, 0x3, RZ, 0xc0, !PT ;  /* 0x00000003625c7812 */ /* 0x000fe200078ec0ff */
[----:B01----:R-:W-:Y:S01]  /*1270*/  IMAD.SHL.U32 R5, R6, 0x40, RZ ;  /* 0x0000004006057824 */ /* 0x003fe200078e00ff */
[----:B------:R-:W-:Y:S01]  /*1280*/  LOP3.LUT R0, R0, 0x7, RZ, 0xc0, !PT ;  /* 0x0000000700007812 */ /* 0x000fe200078ec0ff */
[----:B------:R-:W-:Y:S01]  /*1290*/  ULEA.HI UR5, UR5, UR4, URZ, 0x7 ;  /* 0x0000000405057291 */ /* 0x000fe2000f8f383f */
[----:B------:R-:W-:Y:S01]  /*12a0*/  LOP3.LUT R11, R11, 0x30, RZ, 0xc0, !PT ;  /* 0x000000300b0b7812 */ /* 0x000fe200078ec0ff */
[----:B------:R-:W-:Y:S01]  /*12b0*/  IMAD R92, R92, -0x2, R3 ;  /* 0xfffffffe5c5c7824 */ /* 0x000fe200078e0203 */
[--C-:B------:R-:W-:Y:S01]  /*12c0*/  LOP3.LUT R88, R5, 0x40, R0.reuse, 0xe2, !PT ;  /* 0x0000004005587812 */ /* 0x100fe200078ee200 */
[----:B------:R-:W0:Y:S01]  /*12d0*/  LDC R100, c[0x0][0x600] ;  /* 0x00018000ff647b82 */ /* 0x000e220000000800 */
[----:B------:R-:W-:Y:S01]  /*12e0*/  IADD3 R3, RZ, -R11, -R0 ;  /* 0x8000000bff037210 */ /* 0x000fe20007ffe800 */
[----:B------:R-:W-:Y:S01]  /*12f0*/  IMAD.MOV.U32 R0, RZ, RZ, -0x1 ;  /* 0xffffffffff007424 */ /* 0x000fe200078e00ff */
[----:B------:R-:W-:Y:S01]  /*1300*/  USHF.R.S32.HI UR43, URZ, 0x7, UR5 ;  /* 0x000000073f2b7899 */ /* 0x000fe20008011405 */
[----:B------:R-:W-:Y:S01]  /*1310*/  IMAD.MOV.U32 R4, RZ, RZ, 0x1 ;  /* 0x00000001ff047424 */ /* 0x000fe200078e00ff */
[----:B------:R-:W-:Y:S01]  /*1320*/  LOP3.LUT R99, R98, 0x80, RZ, 0xc0, !PT ;  /* 0x0000008062637812 */ /* 0x000fe200078ec0ff */
[----:B------:R-:W-:Y:S01]  /*1330*/  IMAD R3, R6, -0x40, R3 ;  /* 0xffffffc006037824 */ /* 0x000fe200078e0203 */
[----:B------:R-:W-:Y:S01]  /*1340*/  UISETP.LT.AND UP0, UPT, UR43, 0x1, UPT ;  /* 0x000000012b00788c */ /* 0x000fe2000bf01270 */
[----:B--2---:R-:W-:Y:S01]  /*1350*/  SHF.L.U32 R0, R0, R93, RZ ;  /* 0x0000005d00007219 */ /* 0x004fe200000006ff */
[----:B------:R-:W-:Y:S01]  /*1360*/  ULDC UR4, c[0x0][0x284] ;  /* 0x0000a10000047ab9 */ /* 0x000fe20000000800 */
[----:B------:R-:W-:Y:S01]  /*1370*/  LOP3.LUT R88, R88, R11, RZ, 0xfc, !PT ;  /* 0x0000000b58587212 */ /* 0x000fe200078efcff */
[----:B------:R-:W-:Y:S01]  /*1380*/  USEL UR44, UR43, 0x1, UP0 ;  /* 0x000000012b2c7887 */ /* 0x000fe20008000000 */
[----:B------:R-:W-:Y:S01]  /*1390*/  SHF.L.U32 R93, R4, R93, RZ ;  /* 0x0000005d045d7219 */ /* 0x000fe200000006ff */
[----:B------:R-:W-:Y:S01]  /*13a0*/  IMAD.SHL.U32 R98, R98, 0x2, RZ ;  /* 0x0000000262627824 */ /* 0x000fe200078e00ff */
[----:B------:R-:W-:Y:S01]  /*13b0*/  LOP3.LUT R118, R18, 0x1, RZ, 0xfc, !PT ;  /* 0x0000000112767812 */ /* 0x000fe200078efcff */
[----:B------:R-:W-:Y:S01]  /*13c0*/  VIADD R102, R3, UR4 ;  /* 0x0000000403667c36 */ /* 0x000fe20008000000 */
[C-C-:B---3--:R-:W-:Y:S01]  /*13d0*/  SHF.L.U64.HI R94, R96.reuse, 0x7, R97.reuse ;  /* 0x00000007605e7819 */ /* 0x148fe20000010261 */
[----:B------:R-:W-:Y:S01]  /*13e0*/  IMAD.MOV.U32 R89, RZ, RZ, RZ ;  /* 0x000000ffff597224 */ /* 0x000fe200078e00ff */
[C---:B------:R-:W-:Y:S01]  /*13f0*/  SHF.L.U64.HI R95, R96.reuse, 0x3, R97 ;  /* 0x00000003605f7819 */ /* 0x040fe20000010261 */
[C---:B------:R-:W-:Y:S01]  /*1400*/  IMAD.SHL.U32 R97, R96.reuse, 0x80, RZ ;  /* 0x0000008060617824 */ /* 0x040fe200078e00ff */
[----:B------:R-:W-:Y:S01]  /*1410*/  SHF.R.U32.HI R99, RZ, 0x7, R99 ;  /* 0x00000007ff637819 */ /* 0x000fe20000011663 */
[----:B------:R-:W-:Y:S01]  /*1420*/  IMAD.SHL.U32 R96, R96, 0x8, RZ ;  /* 0x0000000860607824 */ /* 0x000fe200078e00ff */
[----:B------:R-:W-:Y:S01]  /*1430*/  LOP3.LUT R101, RZ, R0, RZ, 0x33, !PT ;  /* 0x00000000ff657212 */ /* 0x000fe200078e33ff */
[----:B------:R-:W-:Y:S01]  /*1440*/  UIADD3 UR44, UR43, -UR44, URZ ;  /* 0x8000002c2b2c7290 */ /* 0x000fe2000fffe03f */
[----:B0-----:R-:W-:Y:S01]  /*1450*/  VIADD R100, R100, 0xffffffff ;  /* 0xffffffff64647836 */ /* 0x001fe20000000000 */
[----:B------:R-:W-:Y:S01]  /*1460*/  UMOV UR40, URZ ;  /* 0x0000003f00287c82 */ /* 0x000fe20008000000 */
[----:B------:R-:W-:-:S09]  /*1470*/  UMOV UR42, URZ ;  /* 0x0000003f002a7c82 */ /* 0x000fd20008000000 */
.L_x_160:
[----:B0-----:R-:W0:Y:S01]  /*1480*/  SHFL.IDX PT, R0, R99, RZ, 0x1f ;  /* 0x00001fff63007589 */ /* 0x001e2200000e0000 */
[----:B-1----:R-:W1:Y:S01]  /*1490*/  S2UR UR7, SR_CgaCtaId ;  /* 0x00000000000779c3 */ /* 0x002e620000008800 */
[----:B------:R-:W-:Y:S01]  /*14a0*/  UMOV UR6, 0x400 ;  /* 0x0000040000067882 */ /* 0x000fe20000000000 */
[----:B0-----:R-:W-:Y:S01]  /*14b0*/  R2UR UR4, R0 ;  /* 0x00000000000472ca */ /* 0x001fe200000e0000 */
[----:B-1----:R-:W-:-:S12]  /*14c0*/  ULEA UR6, UR7, UR6, 0x18 ;  /* 0x0000000607067291 */ /* 0x002fd8000f8ec03f */
[----:B------:R-:W-:-:S04]  /*14d0*/  ULEA.HI UR5, UR4, UR4, URZ, 0x1 ;  /* 0x0000000404057291 */ /* 0x000fc8000f8f083f */
[----:B------:R-:W-:-:S04]  /*14e0*/  ULOP3.LUT UR5, UR5, 0x7fffe, URZ, 0xc0, !UPT ;  /* 0x0007fffe05057892 */ /* 0x000fc8000f8ec03f */
[----:B------:R-:W-:-:S03]  /*14f0*/  UIADD3 UR5, UR4, -UR5, URZ ;  /* 0x8000000504057290 */ /* 0x000fc6000fffe03f */
[----:B------:R-:W-:Y:S01]  /*1500*/  ULDC UR4, c[0x0][0x28c] ;  /* 0x0000a30000047ab9 */ /* 0x000fe20000000800 */
[----:B------:R-:W-:Y:S01]  /*1510*/  ULEA UR5, UR5, UR6, 0xd ;  /* 0x0000000605057291 */ /* 0x000fe2000f8e683f */
[----:B------:R-:W-:-:S03]  /*1520*/  ISETP.LT.AND P0, PT, RZ, UR4, PT ;  /* 0x00000004ff007c0c */ /* 0x000fc6000bf01270 */
[----:B------:R-:W-:-:S04]  /*1530*/  UIADD3 UR5, UR5, 0x100, URZ ;  /* 0x0000010005057890 */ /* 0x000fc8000fffe03f */
[----:B------:R-:W-:-:S04]  /*1540*/  USHF.R.U32.HI UR5, URZ, 0x4, UR5 ;  /* 0x000000043f057899 */ /* 0x000fc80008011605 */
[----:B------:R-:W-:-:S04]  /*1550*/  ULOP3.LUT UR5, UR5, 0x3fff, URZ, 0xc0, !UPT ;  /* 0x00003fff05057892 */ /* 0x000fc8000f8ec03f */
[----:B------:R-:W-:Y:S01]  /*1560*/  ULOP3.LUT UR45, UR5, 0x10000, URZ, 0xfc, !UPT ;  /* 0x00010000052d7892 */ /* 0x000fe2000f8efc3f */
[----:B--2345:R-:W-:Y:S11]  /*1570*/  @P0 BRA `(.L_x_17) ;  /* 0x0000000000400947 */ /* 0x03cff60003800000 */
[----:B------:R-:W-:Y:S01]  /*1580*/  MOV R0, 0x0 ;  /* 0x0000000000007802 */ /* 0x000fe20000000f00 */
[----:B------:R-:W-:Y:S01]  /*1590*/  ULDC.64 UR4, c[0x4][0x68] ;  /* 0x01001a0000047ab9 */ /* 0x000fe20000000a00 */
[----:B------:R-:W-:Y:S01]  /*15a0*/  ULDC.64 UR6, c[0x4][0x8] ;  /* 0x0100020000067ab9 */ /* 0x000fe20000000a00 */
[----:B------:R-:W-:Y:S01]  /*15b0*/  IMAD.U32 R4, RZ, RZ, UR4 ;  /* 0x00000004ff047e24 */ /* 0x000fe2000f8e00ff */
[----:B------:R0:W1:Y:S01]  /*15c0*/  LDC.64 R14, c[0x4][R0] ;  /* 0x01000000000e7b82 */ /* 0x0000620000000a00 */
[----:B------:R-:W-:Y:S01]  /*15d0*/  IMAD.U32 R5, RZ, RZ, UR5 ;  /* 0x00000005ff057e24 */ /* 0x000fe2000f8e00ff */
[----:B------:R-:W-:Y:S01]  /*15e0*/  ULDC.64 UR4, c[0x4][0x70] ;  /* 0x01001c0000047ab9 */ /* 0x000fe20000000a00 */
[----:B------:R-:W-:Y:S02]  /*15f0*/  IMAD.U32 R10, RZ, RZ, UR6 ;  /* 0x00000006ff0a7e24 */ /* 0x000fe4000f8e00ff */
[----:B------:R-:W-:Y:S02]  /*1600*/  IMAD.U32 R6, RZ, RZ, UR4 ;  /* 0x00000004ff067e24 */ /* 0x000fe4000f8e00ff */
[----:B------:R-:W-:-:S02]  /*1610*/  IMAD.U32 R7, RZ, RZ, UR5 ;  /* 0x00000005ff077e24 */ /* 0x000fc4000f8e00ff */
[----:B------:R-:W-:Y:S02]  /*1620*/  IMAD.U32 R11, RZ, RZ, UR7 ;  /* 0x00000007ff0b7e24 */ /* 0x000fe4000f8e00ff */
[----:B------:R-:W-:Y:S02]  /*1630*/  IMAD.MOV.U32 R8, RZ, RZ, 0x1e1 ;  /* 0x000001e1ff087424 */ /* 0x000fe400078e00ff */
[----:B------:R-:W-:Y:S02]  /*1640*/  IMAD.MOV.U32 R12, RZ, RZ, 0x1 ;  /* 0x00000001ff0c7424 */ /* 0x000fe400078e00ff */
[----:B0-----:R-:W-:-:S07]  /*1650*/  IMAD.MOV.U32 R13, RZ, RZ, RZ ;  /* 0x000000ffff0d7224 */ /* 0x001fce00078e00ff */
[----:B------:R-:W-:-:S07]  /*1660*/  LEPC R20, `(.L_x_17) ;  /* 0x000000001014794e */ /* 0x000fce0000000000 */
[----:B-1---5:R-:W-:Y:S05]  /*1670*/  CALL.ABS.NOINC R14 ;  /* 0x000000000e007343 */ /* 0x022fea0003c00000 */
.L_x_17:
[----:B------:R-:W-:-:S13]  /*1680*/  ISETP.NE.AND P0, PT, R118, 0x3, PT ;  /* 0x000000037600780c */ /* 0x000fda0003f05270 */
[----:B------:R-:W-:Y:S05]  /*1690*/  @!P0 BRA `(.L_x_18) ;  /* 0x0000000000048947 */ /* 0x000fea0003800000 */
[----:B------:R-:W-:Y:S01]  /*16a0*/  BPT.TRAP 0x1 ;  /* 0x000000040000795c */ /* 0x000fe20000300000 */
.L_x_18:
[----:B------:R-:W0:Y:S01]  /*16b0*/  S2UR UR5, SR_CgaCtaId ;  /* 0x00000000000579c3 */ /* 0x000e220000008800 */
[----:B------:R-:W-:Y:S01]  /*16c0*/  UMOV UR4, 0x400 ;  /* 0x0000040000047882 */ /* 0x000fe20000000000 */
[----:B------:R-:W-:Y:S02]  /*16d0*/  IMAD.U32 R0, RZ, RZ, UR40 ;  /* 0x00000028ff007e24 */ /* 0x000fe4000f8e00ff */
[----:B------:R-:W-:-:S03]  /*16e0*/  IMAD.U32 R3, RZ, RZ, UR42 ;  /* 0x0000002aff037e24 */ /* 0x000fc6000f8e00ff */
[----:B------:R-:W-:Y:S01]  /*16f0*/  SHF.L.U32 R0, R0, 0x1f, RZ ;  /* 0x0000001f00007819 */ /* 0x000fe200000006ff */
[----:B0-----:R-:W-:-:S06]  /*1700*/  ULEA UR4, UR5, UR4, 0x18 ;  /* 0x0000000405047291 */ /* 0x001fcc000f8ec03f */
[----:B------:R-:W-:-:S04]  /*1710*/  IMAD.U32 R6, RZ, RZ, UR4 ;  /* 0x00000004ff067e24 */ /* 0x000fc8000f8e00ff */
[----:B------:R-:W-:-:S04]  /*1720*/  IMAD R3, R3, 0x8, R6 ;  /* 0x0000000803037824 */ /* 0x000fc800078e0206 */
[----:B------:R0:W1:Y:S01]  /*1730*/  SYNCS.PHASECHK.TRANS64.TRYWAIT P1, [R3+URZ], R0 ;  /* 0x00000000030075a7 */ /* 0x000062000802017f */
[----:B------:R-:W-:Y:S05]  /*1740*/  @!P0 BRA `(.L_x_19) ;  /* 0x0000000000048947 */ /* 0x000fea0003800000 */
[----:B------:R-:W-:Y:S01]  /*1750*/  BPT.TRAP 0x1 ;  /* 0x000000040000795c */ /* 0x000fe20000300000 */
.L_x_19:
[----:B------:R-:W-:-:S05]  /*1760*/  IMAD.U32 R4, RZ, RZ, UR44 ;  /* 0x0000002cff047e24 */ /* 0x000fca000f8e00ff */
[----:B------:R-:W-:Y:S01]  /*1770*/  ISETP.GE.AND P2, PT, R4, 0x1, PT ;  /* 0x000000010400780c */ /* 0x000fe20003f46270 */
[----:B-1----:R-:W-:-:S12]  /*1780*/  @P1 BRA `(.L_x_20) ;  /* 0x0000000000081947 */ /* 0x002fd80003800000 */
[----:B------:R-:W1:Y:S02]  /*1790*/  SYNCS.PHASECHK.TRANS64.TRYWAIT P1, [R3+URZ], R0 ;  /* 0x00000000030075a7 */ /* 0x000e64000802017f */
[----:B-1----:R-:W-:Y:S05]  /*17a0*/  @!P1 BRA `(.L_x_21) ;  /* 0x0000007800789947 */ /* 0x002fea0003800000 */
.L_x_20:
[----:B------:R-:W-:Y:S05]  /*17b0*/  WARPSYNC.ALL ;  /* 0x0000000000007948 */ /* 0x000fea0003800000 */
[----:B------:R-:W-:Y:S01]  /*17c0*/  R2UR UR4, R6 ;  /* 0x00000000060472ca */ /* 0x000fe200000e0000 */
[----:B------:R-:W-:Y:S01]  /*17d0*/  ULEA UR8, UR42, UR45, 0xc ;  /* 0x0000002d2a087291 */ /* 0x000fe2000f8e603f */
[----:B------:R-:W-:Y:S01]  /*17e0*/  WARPGROUP.ARRIVE ;  /* 0x00000000000079c5 */ /* 0x000fe20000000000 */
[----:B------:R-:W-:Y:S01]  /*17f0*/  UMOV UR9, 0x40000040 ;  /* 0x4000004000097882 */ /* 0x000fe20000000000 */
[----:B------:R-:W-:Y:S01]  /*1800*/  UMOV UR11, 0x40000040 ;  /* 0x40000040000b7882 */ /* 0x000fe20000000000 */
[----:B------:R-:W-:Y:S01]  /*1810*/  UIADD3 UR12, UR8, 0x400, URZ ;  /* 0x00000400080c7890 */ /* 0x000fe2000fffe03f */
[----:B------:R-:W-:Y:S01]  /*1820*/  UMOV UR15, UR11 ;  /* 0x0000000b000f7c82 */ /* 0x000fe20008000000 */
[----:B------:R-:W-:Y:S01]  /*1830*/  UMOV UR13, 0x40000040 ;  /* 0x40000040000d7882 */ /* 0x000fe20000000000 */
[----:B------:R-:W-:-:S05]  /*1840*/  UIADD3 UR5, UR8, 0x402, URZ ;  /* 0x0000040208057890 */ /* 0x000fca000fffe03f */
[----:B------:R-:W-:-:S04]  /*1850*/  UIADD3 UR4, UR4, 0x20100, URZ ;  /* 0x0002010004047890 */ /* 0x000fc8000fffe03f */
[----:B------:R-:W-:-:S04]  /*1860*/  USHF.R.U32.HI UR4, URZ, 0x4, UR4 ;  /* 0x000000043f047899 */ /* 0x000fc80008011604 */
[----:B------:R-:W-:-:S04]  /*1870*/  ULOP3.LUT UR4, UR4, 0x3fff, URZ, 0xc0, !UPT ;  /* 0x00003fff04047892 */ /* 0x000fc8000f8ec03f */
[----:B------:R-:W-:-:S04]  /*1880*/  ULOP3.LUT UR4, UR4, 0x10000, URZ, 0xfc, !UPT ;  /* 0x0001000004047892 */ /* 0x000fc8000f8efc3f */
[----:B------:R-:W-:-:S07]  /*1890*/  ULEA UR6, UR42, UR4, 0xa ;  /* 0x000000042a067291 */ /* 0x000fce000f8e503f */
[----:B------:R-:W-:Y:S02]  /*18a0*/  UMOV UR10, UR6 ;  /* 0x00000006000a7c82 */ /* 0x000fe40008000000 */
[----:B------:R-:W-:Y:S01]  /*18b0*/  HGMMA.64x64x16.F32.BF16 R56, gdesc[UR8], RZ, !UPT, gsb0 ;  /* 0x00e00000083879f0 */ /* 0x000fe2000c0018ff */
[----:B------:R-:W-:Y:S01]  /*18c0*/  UMOV UR14, UR10 ;  /* 0x0000000a000e7c82 */ /* 0x000fe20008000000 */
[----:B------:R-:W-:Y:S01]  /*18d0*/  UIADD3 UR10, UR6, 0x206, URZ ;  /* 0x00000206060a7890 */ /* 0x000fe2000fffe03f */
[----:B------:R-:W-:Y:S01]  /*18e0*/  UMOV UR9, 0x40000040 ;  /* 0x4000004000097882 */ /* 0x000fe20000000000 */
[----:B------:R-:W-:Y:S01]  /*18f0*/  UMOV UR11, 0x40000040 ;  /* 0x40000040000b7882 */ /* 0x000fe20000000000 */
[----:B------:R-:W-:Y:S02]  /*1900*/  WARPGROUP.DEPBAR.LE gsb0, 0x0 ;  /* 0x00008000000079c5 */ /* 0x000fe40000010000 */
[----:B------:R-:W-:-:S06]  /*1910*/  WARPGROUP.ARRIVE ;  /* 0x00000000000079c5 */ /* 0x000fcc0000000000 */
[----:B------:R-:W-:Y:S01]  /*1920*/  HGMMA.64x64x16.F32.BF16 R24, gdesc[UR12], RZ, !UPT, gsb0 ;  /* 0x00e000000c1879f0 */ /* 0x000fe2000c0018ff */
[----:B------:R-:W-:Y:S02]  /*1930*/  UIADD3 UR12, UR8, 0x2, URZ ;  /* 0x00000002080c7890 */ /* 0x000fe4000fffe03f */
[----:B------:R-:W-:Y:S01]  /*1940*/  UIADD3 UR14, UR6, 0x2, URZ ;  /* 0x00000002060e7890 */ /* 0x000fe2000fffe03f */
[----:B------:R-:W-:Y:S01]  /*1950*/  UMOV UR13, 0x40000040 ;  /* 0x40000040000d7882 */ /* 0x000fe20000000000 */
[----:B------:R-:W-:Y:S01]  /*1960*/  UMOV UR15, 0x40000040 ;  /* 0x40000040000f7882 */ /* 0x000fe20000000000 */
[----:B------:R-:W-:Y:S02]  /*1970*/  WARPGROUP.DEPBAR.LE gsb0, 0x0 ;  /* 0x00008000000079c5 */ /* 0x000fe40000010000 */
[----:B------:R-:W-:-:S06]  /*1980*/  WARPGROUP.ARRIVE ;  /* 0x00000000000079c5 */ /* 0x000fcc0000000000 */
[----:B------:R-:W-:Y:S01]  /*1990*/  HGMMA.64x64x16.F32.BF16 R56, gdesc[UR12], R56, gsb0 ;  /* 0x00e000000c3879f0 */ /* 0x000fe20008001838 */
[----:B------:R-:W-:Y:S01]  /*19a0*/  UMOV UR12, UR5 ;  /* 0x00000005000c7c82 */ /* 0x000fe20008000000 */
[----:B------:R-:W-:Y:S01]  /*19b0*/  UMOV UR13, 0x40000040 ;  /* 0x40000040000d7882 */ /* 0x000fe20000000000 */
[----:B------:R-:W-:Y:S01]  /*19c0*/  UIADD3 UR5, UR8, 0x404, URZ ;  /* 0x0000040408057890 */ /* 0x000fe2000fffe03f */
[----:B------:R-:W-:Y:S02]  /*19d0*/  WARPGROUP.DEPBAR.LE gsb0, 0x0 ;  /* 0x00008000000079c5 */ /* 0x000fe40000010000 */
[----:B------:R-:W-:-:S06]  /*19e0*/  WARPGROUP.ARRIVE ;  /* 0x00000000000079c5 */ /* 0x000fcc0000000000 */
[----:B------:R-:W-:Y:S01]  /*19f0*/  HGMMA.64x64x16.F32.BF16 R24, gdesc[UR12], R24, gsb0 ;  /* 0x00e000000c1879f0 */ /* 0x000fe20008001818 */
        /* <DEDUP_REMOVED lines=56> */
[----:B------:R-:W-:Y:S01]  /*1d80*/  UIADD3 UR6, UR8, 0xc06, URZ ;  /* 0x00000c0608067890 */ /* 0x000fe2000fffe03f */
[----:B------:R-:W-:Y:S02]  /*1d90*/  WARPGROUP.DEPBAR.LE gsb0, 0x0 ;  /* 0x00008000000079c5 */ /* 0x000fe40000010000 */
[----:B------:R-:W-:-:S06]  /*1da0*/  WARPGROUP.ARRIVE ;  /* 0x00000000000079c5 */ /* 0x000fcc0000000000 */
[----:B------:R-:W-:Y:S01]  /*1db0*/  HGMMA.64x64x16.F32.BF16 R56, gdesc[UR12], R56, gsb0 ;  /* 0x00e000000c3879f0 */ /* 0x000fe20008001838 */
[----:B------:R-:W-:Y:S01]  /*1dc0*/  UMOV UR12, UR5 ;  /* 0x00000005000c7c82 */ /* 0x000fe20008000000 */
[----:B------:R-:W-:Y:S01]  /*1dd0*/  UMOV UR13, 0x40000040 ;  /* 0x40000040000d7882 */ /* 0x000fe20000000000 */
[----:B------:R-:W-:-:S07]  /*1de0*/  UIADD3 UR5, UR8, 0x806, URZ ;  /* 0x0000080608057890 */ /* 0x000fce000fffe03f */
[----:B------:R-:W-:Y:S01]  /*1df0*/  UMOV UR8, UR5 ;  /* 0x0000000500087c82 */ /* 0x000fe20008000000 */
[----:B------:R-:W-:Y:S02]  /*1e00*/  WARPGROUP.DEPBAR.LE gsb0, 0x0 ;  /* 0x00008000000079c5 */ /* 0x000fe40000010000 */
[----:B------:R-:W-:-:S06]  /*1e10*/  WARPGROUP.ARRIVE ;  /* 0x00000000000079c5 */ /* 0x000fcc0000000000 */
[----:B------:R-:W-:Y:S03]  /*1e20*/  HGMMA.64x64x16.F32.BF16 R24, gdesc[UR12], R24, gsb0 ;  /* 0x00e000000c1879f0 */ /* 0x000fe60008001818 */
[----:B------:R-:W-:Y:S02]  /*1e30*/  WARPGROUP.DEPBAR.LE gsb0, 0x0 ;  /* 0x00008000000079c5 */ /* 0x000fe40000010000 */
[----:B------:R-:W-:-:S06]  /*1e40*/  WARPGROUP.ARRIVE ;  /* 0x00000000000079c5 */ /* 0x000fcc0000000000 */
[----:B------:R-:W-:Y:S01]  /*1e50*/  HGMMA.64x64x16.F32.BF16 R56, gdesc[UR8], R56, gsb0 ;  /* 0x00e00000083879f0 */ /* 0x000fe20008001838 */
[----:B------:R-:W-:Y:S01]  /*1e60*/  UMOV UR8, UR6 ;  /* 0x0000000600087c82 */ /* 0x000fe20008000000 */
[----:B------:R-:W-:Y:S01]  /*1e70*/  UMOV UR9, 0x40000040 ;  /* 0x4000004000097882 */ /* 0x000fe20000000000 */
[----:B------:R-:W-:Y:S02]  /*1e80*/  WARPGROUP.DEPBAR.LE gsb0, 0x0 ;  /* 0x00008000000079c5 */ /* 0x000fe40000010000 */
[----:B------:R-:W-:-:S06]  /*1e90*/  WARPGROUP.ARRIVE ;  /* 0x00000000000079c5 */ /* 0x000fcc0000000000 */
[----:B------:R-:W-:Y:S03]  /*1ea0*/  HGMMA.64x64x16.F32.BF16 R24, gdesc[UR8], R24, gsb0 ;  /* 0x00e00000081879f0 */ /* 0x000fe60008001818 */
[----:B------:R-:W-:Y:S02]  /*1eb0*/  WARPGROUP.DEPBAR.LE gsb0, 0x0 ;  /* 0x00008000000079c5 */ /* 0x000fe40000010000 */
[----:B------:R-:W-:Y:S05]  /*1ec0*/  @!P2 BRA `(.L_x_22) ;  /* 0x000000080058a947 */ /* 0x000fea0003800000 */
[----:B------:R-:W-:Y:S01]  /*1ed0*/  UIADD3 UR5, UR42, 0x1, URZ ;  /* 0x000000012a057890 */ /* 0x000fe2000fffe03f */
[----:B01----:R-:W-:Y:S02]  /*1ee0*/  IMAD.U32 R0, RZ, RZ, UR44 ;  /* 0x0000002cff007e24 */ /* 0x003fe4000f8e00ff */
[----:B------:R-:W-:Y:S01]  /*1ef0*/  IMAD.U32 R3, RZ, RZ, UR42 ;  /* 0x0000002aff037e24 */ /* 0x000fe2000f8e00ff */
[----:B------:R-:W-:-:S04]  /*1f00*/  UISETP.NE.AND UP0, UPT, UR5, 0x2, UPT ;  /* 0x000000020500788c */ /* 0x000fc8000bf05270 */
[----:B------:R-:W-:Y:S02]  /*1f10*/  USEL UR6, URZ, 0x1, UP0 ;  /* 0x000000013f067887 */ /* 0x000fe40008000000 */
[----:B------:R-:W-:Y:S02]  /*1f20*/  USEL UR5, UR5, URZ, UP0 ;  /* 0x0000003f05057287 */ /* 0x000fe40008000000 */
[----:B------:R-:W-:-:S06]  /*1f30*/  ULOP3.LUT UR6, UR40, UR6, URZ, 0x3c, !UPT ;  /* 0x0000000628067292 */ /* 0x000fcc000f8e3c3f */
[----:B------:R-:W-:-:S07]  /*1f40*/  IMAD.U32 R7, RZ, RZ, UR6 ;  /* 0x00000006ff077e24 */ /* 0x000fce000f8e00ff */
.L_x_29:
[----:B------:R-:W-:Y:S05]  /*1f50*/  @!P0 BRA `(.L_x_23) ;  /* 0x0000000000048947 */ /* 0x000fea0003800000 */
[----:B------:R-:W-:Y:S01]  /*1f60*/  BPT.TRAP 0x1 ;  /* 0x000000040000795c */ /* 0x000fe20000300000 */
.L_x_23:
[----:B------:R-:W0:Y:S01]  /*1f70*/  S2UR UR7, SR_CgaCtaId ;  /* 0x00000000000779c3 */ /* 0x000e220000008800 */
[----:B------:R-:W-:Y:S01]  /*1f80*/  UMOV UR6, 0x400 ;  /* 0x0000040000067882 */ /* 0x000fe20000000000 */
[----:B------:R-:W-:Y:S01]  /*1f90*/  IMAD.U32 R5, RZ, RZ, UR5 ;  /* 0x00000005ff057e24 */ /* 0x000fe2000f8e00ff */
[----:B------:R-:W-:Y:S01]  /*1fa0*/  SHF.L.U32 R4, R7, 0x1f, RZ ;  /* 0x0000001f07047819 */ /* 0x000fe200000006ff */
[----:B0-----:R-:W-:-:S06]  /*1fb0*/  ULEA UR6, UR7, UR6, 0x18 ;  /* 0x0000000607067291 */ /* 0x001fcc000f8ec03f */
[----:B------:R-:W-:-:S04]  /*1fc0*/  IMAD.U32 R6, RZ, RZ, UR6 ;  /* 0x00000006ff067e24 */ /* 0x000fc8000f8e00ff */
[----:B------:R-:W-:-:S04]  /*1fd0*/  IMAD R5, R5, 0x8, R6 ;  /* 0x0000000805057824 */ /* 0x000fc800078e0206 */
[----:B------:R0:W1:Y:S01]  /*1fe0*/  SYNCS.PHASECHK.TRANS64.TRYWAIT P1, [R5+URZ], R4 ;  /* 0x00000004050075a7 */ /* 0x000062000802017f */
[----:B------:R-:W-:Y:S05]  /*1ff0*/  @!P0 BRA `(.L_x_24) ;  /* 0x0000000000048947 */ /* 0x000fea0003800000 */
[----:B------:R-:W-:Y:S01]  /*2000*/  BPT.TRAP 0x1 ;  /* 0x000000040000795c */ /* 0x000fe20000300000 */
.L_x_24:
[----:B-1----:R-:W-:Y:S05]  /*2010*/  @P1 BRA `(.L_x_25) ;  /* 0x0000000000081947 */ /* 0x002fea0003800000 */
[----:B------:R-:W1:Y:S02]  /*2020*/  SYNCS.PHASECHK.TRANS64.TRYWAIT P1, [R5+URZ], R4 ;  /* 0x00000004050075a7 */ /* 0x000e64000802017f */
[----:B-1----:R-:W-:Y:S05]  /*2030*/  @!P1 BRA `(.L_x_26) ;  /* 0x0000007000689947 */ /* 0x002fea0003800000 */
.L_x_25:
[----:B------:R-:W-:Y:S01]  /*2040*/  ULEA UR8, UR5, UR4, 0xa ;  /* 0x0000000405087291 */ /* 0x000fe2000f8e503f */
[----:B------:R-:W-:Y:S01]  /*2050*/  WARPGROUP.ARRIVE ;  /* 0x00000000000079c5 */ /* 0x000fe20000000000 */
[----:B------:R-:W-:Y:S01]  /*2060*/  ULEA UR6, UR5, UR45, 0xc ;  /* 0x0000002d05067291 */ /* 0x000fe2000f8e603f */
[----:B------:R-:W-:Y:S01]  /*2070*/  UMOV UR15, 0x40000040 ;  /* 0x40000040000f7882 */ /* 0x000fe20000000000 */
[----:B------:R-:W-:Y:S02]  /*2080*/  UMOV UR13, 0x40000040 ;  /* 0x40000040000d7882 */ /* 0x000fe40000000000 */
[----:B------:R-:W-:Y:S01]  /*2090*/  UIADD3 UR7, UR6, 0x400, URZ ;  /* 0x0000040006077890 */ /* 0x000fe2000fffe03f */
[----:B------:R-:W-:Y:S02]  /*20a0*/  UMOV UR14, UR8 ;  /* 0x00000008000e7c82 */ /* 0x000fe40008000000 */
[----:B------:R-:W-:Y:S01]  /*20b0*/  UMOV UR12, UR6 ;  /* 0x00000006000c7c82 */ /* 0x000fe20008000000 */
[----:B------:R-:W-:Y:S01]  /*20c0*/  UIADD3 UR10, UR8, 0x206, URZ ;  /* 0x00000206080a7890 */ /* 0x000fe2000fffe03f */
[----:B------:R-:W-:Y:S01]  /*20d0*/  HGMMA.64x64x16.F32.BF16 R56, gdesc[UR12], R56, gsb0 ;  /* 0x00e000000c3879f0 */ /* 0x000fe20008001838 */
[----:B------:R-:W-:Y:S01]  /*20e0*/  UMOV UR13, 0x40000040 ;  /* 0x40000040000d7882 */ /* 0x000fe20000000000 */
[----:B------:R-:W-:Y:S01]  /*20f0*/  UMOV UR12, UR7 ;  /* 0x00000007000c7c82 */ /* 0x000fe20008000000 */
[----:B------:R-:W-:Y:S01]  /*2100*/  UIADD3 UR7, UR6, 0x402, URZ ;  /* 0x0000040206077890 */ /* 0x000fe2000fffe03f */
[----:B------:R-:W-:Y:S01]  /*2110*/  UMOV UR11, 0x40000040 ;  /* 0x40000040000b7882 */ /* 0x000fe20000000000 */
[----:B------:R-:W-:Y:S01]  /*2120*/  UMOV UR9, 0x40000040 ;  /* 0x4000004000097882 */ /* 0x000fe20000000000 */
[----:B------:R-:W-:-:S02]  /*2130*/  WARPGROUP.DEPBAR.LE gsb0, 0x0 ;  /* 0x00008000000079c5 */ /* 0x000fc40000010000 */
        /* <DEDUP_REMOVED lines=71> */
[----:B------:R-:W-:Y:S02]  /*25b0*/  UIADD3 UR8, UR6, 0x806, URZ ;  /* 0x0000080606087890 */ /* 0x000fe4000fffe03f */
[----:B------:R-:W-:Y:S01]  /*25c0*/  UIADD3 UR6, UR6, 0xc06, URZ ;  /* 0x00000c0606067890 */ /* 0x000fe2000fffe03f */
        /* <DEDUP_REMOVED lines=18> */
[----:B------:R-:W-:Y:S01]  /*26f0*/  BPT.TRAP 0x1 ;  /* 0x000000040000795c */ /* 0x000fe20000300000 */
.L_x_27:
[----:B------:R-:W-:-:S13]  /*2700*/  ISETP.NE.AND P1, PT, R19, RZ, PT ;  /* 0x000000ff1300720c */ /* 0x000fda0003f25270 */
[----:B01----:R-:W-:-:S04]  /*2710*/  @P1 IMAD R4, R3, 0x8, R6 ;  /* 0x0000000803041824 */ /* 0x003fc800078e0206 */
[----:B------:R-:W-:-:S05]  /*2720*/  @P1 VIADD R5, R4, 0x10 ;  /* 0x0000001004051836 */ /* 0x000fca0000000000 */
[----:B------:R-:W-:-:S04]  /*2730*/  @P1 PRMT R5, R22, 0x654, R5 ;  /* 0x0000065416051816 */ /* 0x000fc80000000005 */
[----:B------:R0:W-:Y:S01]  /*2740*/  @P1 SYNCS.ARRIVE.TRANS64.RED.A1T0 RZ, [R5+URZ], RZ ;  /* 0x000000ff05ff19a7 */ /* 0x0001e2000810043f */
[----:B------:R-:W-:-:S13]  /*2750*/  ISETP.GT.U32.AND P1, PT, R18, 0x1, PT ;  /* 0x000000011200780c */ /* 0x000fda0003f24070 */
[----:B0-----:R-:W-:Y:S05]  /*2760*/  @P1 BRA `(.L_x_28) ;  /* 0x0000000000041947 */ /* 0x001fea0003800000 */
[----:B------:R-:W-:Y:S01]  /*2770*/  BPT.TRAP 0x1 ;  /* 0x000000040000795c */ /* 0x000fe20000300000 */
.L_x_28:
[----:B------:R-:W-:Y:S01]  /*2780*/  UIADD3 UR5, UR5, 0x1, URZ ;  /* 0x0000000105057890 */ /* 0x000fe2000fffe03f */
[C---:B------:R-:W-:Y:S01]  /*2790*/  ISETP.GT.AND P2, PT, R0.reuse, 0x1, PT ;  /* 0x000000010000780c */ /* 0x040fe20003f44270 */
[----:B------:R-:W-:Y:S02]  /*27a0*/  VIADD R3, R3, 0x1 ;  /* 0x0000000103037836 */ /* 0x000fe40000000000 */
[----:B------:R-:W-:Y:S01]  /*27b0*/  UISETP.NE.AND UP0, UPT, UR5, 0x2, UPT ;  /* 0x000000020500788c */ /* 0x000fe2000bf05270 */
[----:B------:R-:W-:Y:S02]  /*27c0*/  VIADD R0, R0, 0xffffffff ;  /* 0xffffffff00007836 */ /* 0x000fe40000000000 */
[C---:B------:R-:W-:Y:S01]  /*27d0*/  ISETP.NE.AND P1, PT, R3.reuse, 0x2, PT ;  /* 0x000000020300780c */ /* 0x040fe20003f25270 */
[----:B------:R-:W-:Y:S02]  /*27e0*/  USEL UR6, URZ, 0x1, UP0 ;  /* 0x000000013f067887 */ /* 0x000fe40008000000 */
[----:B------:R-:W-:Y:S01]  /*27f0*/  USEL UR5, UR5, URZ, UP0 ;  /* 0x0000003f05057287 */ /* 0x000fe20008000000 */
[----:B------:R-:W-:-:S03]  /*2800*/  SEL R3, R3, RZ, P1 ;  /* 0x000000ff03037207 */ /* 0x000fc60000800000 */
[----:B------:R-:W-:Y:S01]  /*2810*/  LOP3.LUT R7, R7, UR6, RZ, 0x3c, !PT ;  /* 0x0000000607077c12 */ /* 0x000fe2000f8e3cff */
[----:B------:R-:W-:Y:S07]  /*2820*/  @P2 BRA `(.L_x_29) ;  /* 0xfffffff400c82947 */ /* 0x000fee000383ffff */
.L_x_22:
[----:B01----:R-:W0:Y:S02]  /*2830*/  LDC R0, c[0x0][0x28c] ;  /* 0x0000a300ff007b82 */ /* 0x003e240000000800 */
[----:B0-----:R-:W-:-:S13]  /*2840*/  ISETP.GE.AND P1, PT, R0, 0x1, PT ;  /* 0x000000010000780c */ /* 0x001fda0003f26270 */
[----:B------:R-:W-:Y:S05]  /*2850*/  @!P1 BRA `(.L_x_30) ;  /* 0x0000000000389947 */ /* 0x000fea0003800000 */
[----:B------:R-:W-:Y:S05]  /*2860*/  @!P0 BRA `(.L_x_31) ;  /* 0x0000000000048947 */ /* 0x000fea0003800000 */
[----:B------:R-:W-:Y:S01]  /*2870*/  BPT.TRAP 0x1 ;  /* 0x000000040000795c */ /* 0x000fe20000300000 */
.L_x_31:
[----:B------:R-:W-:-:S13]  /*2880*/  ISETP.NE.AND P0, PT, R19, RZ, PT ;  /* 0x000000ff1300720c */ /* 0x000fda0003f05270 */
[----:B------:R-:W-:-:S05]  /*2890*/  VOTEU.ANY UP0, P0 ;  /* 0x00000000003f7886 */ /* 0x000fca0000000100 */
[----:B------:R-:W-:-:S06]  /*28a0*/  @UP0 UIADD3 UR4, UR44, UR42, URZ ;  /* 0x0000002a2c040290 */ /* 0x000fcc000fffe03f */
[----:B------:R-:W-:-:S04]  /*28b0*/  IMAD.U32 R0, RZ, RZ, UR4 ;  /* 0x00000004ff007e24 */ /* 0x000fc8000f8e00ff */
[----:B------:R-:W-:-:S05]  /*28c0*/  @P0 IMAD.SHL.U32 R0, R0, 0x8, RZ ;  /* 0x0000000800000824 */ /* 0x000fca00078e00ff */
[----:B------:R-:W-:-:S04]  /*28d0*/  @P0 LOP3.LUT R0, R0, 0x8, RZ, 0xc0, !PT ;  /* 0x0000000800000812 */ /* 0x000fc800078ec0ff */
[----:B------:R-:W-:-:S04]  /*28e0*/  @P0 IADD3 R3, R6, 0x10, R0 ;  /* 0x0000001006030810 */ /* 0x000fc80007ffe000 */
[----:B------:R-:W-:-:S04]  /*28f0*/  @P0 PRMT R3, R22, 0x654, R3 ;  /* 0x0000065416030816 */ /* 0x000fc80000000003 */
[----:B------:R0:W-:Y:S01]  /*2900*/  @P0 SYNCS.ARRIVE.TRANS64.RED.A1T0 RZ, [R3+URZ], RZ ;  /* 0x000000ff03ff09a7 */ /* 0x0001e2000810043f */
[----:B------:R-:W-:-:S13]  /*2910*/  ISETP.GT.U32.AND P0, PT, R18, 0x1, PT ;  /* 0x000000011200780c */ /* 0x000fda0003f04070 */
[----:B0-----:R-:W-:Y:S05]  /*2920*/  @P0 BRA `(.L_x_30) ;  /* 0x0000000000040947 */ /* 0x001fea0003800000 */
[----:B------:R-:W-:Y:S01]  /*2930*/  BPT.TRAP 0x1 ;  /* 0x000000040000795c */ /* 0x000fe20000300000 */
.L_x_30:
[----:B------:R-:W-:Y:S01]  /*2940*/  IMAD.SHL.U32 R103, R103, 0x40, RZ ;  /* 0x0000004067677824 */ /* 0x000fe200078e00ff */
[----:B------:R-:W-:Y:S01]  /*2950*/  ULDC UR6, c[0x0][0x288] ;  /* 0x0000a20000067ab9 */ /* 0x000fe20000000800 */
[----:B------:R-:W-:Y:S01]  /*2960*/  SHF.R.S32.HI R21, RZ, 0x1f, R23 ;  /* 0x0000001fff157819 */ /* 0x000fe20000011417 */
[----:B------:R-:W-:Y:S01]  /*2970*/  IMAD.SHL.U32 R3, R111, 0x100, RZ ;  /* 0x000001006f037824 */ /* 0x000fe200078e00ff */
[----:B------:R-:W-:Y:S01]  /*2980*/  ULDC.64 UR4, c[0x0][0x5d0] ;  /* 0x0001740000047ab9 */ /* 0x000fe20000000a00 */
[----:B------:R-:W-:Y:S01]  /*2990*/  LOP3.LUT R10, R103, 0x6, R98, 0xf8, !PT ;  /* 0x00000006670a7812 */ /* 0x000fe200078ef862 */
[----:B------:R-:W-:Y:S01]  /*29a0*/  IMAD.WIDE R110, R111, 0x100, R88 ;  /* 0x000001006f6e7825 */ /* 0x000fe200078e0258 */
[----:B------:R-:W-:Y:S01]  /*29b0*/  ISETP.GE.AND P0, PT, R103, UR6, PT ;  /* 0x0000000667007c0c */ /* 0x000fe2000bf06270 */
[----:B------:R-:W-:Y:S01]  /*29c0*/  ULDC UR6, c[0x0][0x284] ;  /* 0x0000a10000067ab9 */ /* 0x000fe20000000800 */
[----:B------:R-:W-:Y:S01]  /*29d0*/  SHF.R.S32.HI R11, RZ, 0x1f, R10 ;  /* 0x0000001fff0b7819 */ /* 0x000fe2000001140a */
[----:B------:R-:W-:Y:S01]  /*29e0*/  IMAD R0, R21, UR4, RZ ;  /* 0x0000000415007c24 */ /* 0x000fe2000f8e02ff */
[----:B------:R-:W-:-:S03]  /*29f0*/  ISETP.GE.OR P0, PT, R3, UR6, P0 ;  /* 0x0000000603007c0c */ /* 0x000fc60008706670 */
[C---:B------:R-:W-:Y:S02]  /*2a00*/  IMAD R7, R23.reuse, UR5, R0 ;  /* 0x0000000517077c24 */ /* 0x040fe4000f8e0200 */
[----:B------:R-:W-:Y:S01]  /*2a10*/  IMAD.WIDE.U32 R4, R23, UR4, R10 ;  /* 0x0000000417047c25 */ /* 0x000fe2000f8e000a */
[----:B------:R-:W-:-:S03]  /*2a20*/  ULDC.64 UR4, c[0x0][0x5c8] ;  /* 0x0001720000047ab9 */ /* 0x000fc60000000a00 */
[----:B------:R-:W-:Y:S02]  /*2a30*/  IMAD R9, R111, UR4, RZ ;  /* 0x000000046f097c24 */ /* 0x000fe4000f8e02ff */
[----:B------:R-:W-:Y:S02]  /*2a40*/  IMAD.IADD R5, R5, 0x1, R7 ;  /* 0x0000000105057824 */ /* 0x000fe400078e0207 */
[C---:B------:R-:W-:Y:S02]  /*2a50*/  IMAD R9, R110.reuse, UR5, R9 ;  /* 0x000000056e097c24 */ /* 0x040fe4000f8e0209 */
[----:B------:R-:W-:-:S04]  /*2a60*/  IMAD.WIDE.U32 R112, R110, UR4, R4 ;  /* 0x000000046e707c25 */ /* 0x000fc8000f8e0004 */
[----:B------:R-:W-:Y:S01]  /*2a70*/  IMAD.MOV.U32 R0, RZ, RZ, -0x1 ;  /* 0xffffffffff007424 */ /* 0x000fe200078e00ff */
[----:B------:R-:W-:Y:S06]  /*2a80*/  @P0 BRA `(.L_x_32) ;  /* 0x0000004800980947 */ /* 0x000fec0003800000 */
[----:B-----5:R-:W-:Y:S01]  /*2a90*/  FSETP.NEU.AND P1, PT, R91, RZ, PT ;  /* 0x000000ff5b00720b */ /* 0x020fe20003f2d000 */
[----:B------:R-:W-:Y:S01]  /*2aa0*/  IMAD.IADD R4, R92, 0x1, -R103 ;  /* 0x000000015c047824 */ /* 0x000fe200078e0a67 */
[----:B------:R-:W-:Y:S01]  /*2ab0*/  BSSY B0, `(.L_x_32) ;  /* 0x00004a3000007945 */ /* 0x000fe20003800000 */
[----:B------:R-:W-:Y:S02]  /*2ac0*/  IMAD.IADD R3, R102, 0x1, -R3 ;  /* 0x0000000166037824 */ /* 0x000fe400078e0a03 */
[----:B------:R-:W-:Y:S01]  /*2ad0*/  IMAD.IADD R115, R113, 0x1, R9 ;  /* 0x0000000171737824 */ /* 0x000fe200078e0209 */
[----:B------:R-:W-:-:S04]  /*2ae0*/  ISETP.GT.AND P6, PT, R4, RZ, PT ;  /* 0x000000ff0400720c */ /* 0x000fc80003fc4270 */
[----:B------:R-:W-:-:S03]  /*2af0*/  ISETP.GT.AND P0, PT, R3, RZ, P6 ;  /* 0x000000ff0300720c */ /* 0x000fc60003704270 */
[----:B------:R-:W-:Y:S10]  /*2b00*/  @!P1 BRA `(.L_x_33) ;  /* 0x0000003400089947 */ /* 0x000ff40003800000 */
[----:B------:R-:W0:Y:S01]  /*2b10*/  LDC.64 R14, c[0x0][0x5b8] ;  /* 0x00016e00ff0e7b82 */ /* 0x000e220000000a00 */
[----:B------:R-:W-:-:S07]  /*2b20*/  ULDC.64 UR4, c[0x0][0x5c0] ;  /* 0x0001700000047ab9 */ /* 0x000fce0000000a00 */
[----:B------:R-:W1:Y:S08]  /*2b30*/  LDC.64 R108, c[0x0][0x5b0] ;  /* 0x00016c00ff6c7b82 */ /* 0x000e700000000a00 */
[----:B------:R-:W2:Y:S01]  /*2b40*/  LDC.64 R12, c[0x0][0x5a8] ;  /* 0x00016a00ff0c7b82 */ /* 0x000ea20000000a00 */
[-C--:B0-----:R-:W-:Y:S02]  /*2b50*/  IMAD R6, R21, R14.reuse, RZ ;  /* 0x0000000e15067224 */ /* 0x081fe400078e02ff */
[----:B------:R-:W-:-:S04]  /*2b60*/  IMAD.WIDE.U32 R106, R23, R14, R10 ;  /* 0x0000000e176a7225 */ /* 0x000fc800078e000a */
[----:B------:R-:W-:Y:S02]  /*2b70*/  IMAD R103, R23, R15, R6 ;  /* 0x0000000f17677224 */ /* 0x000fe400078e0206 */
[-C--:B-1----:R-:W-:Y:S02]  /*2b80*/  IMAD R5, R111, R108.reuse, RZ ;  /* 0x0000006c6f057224 */ /* 0x082fe400078e02ff */
[----:B------:R-:W-:Y:S02]  /*2b90*/  IMAD.IADD R105, R107, 0x1, R103 ;  /* 0x000000016b697824 */ /* 0x000fe400078e0267 */
[----:B------:R-:W-:Y:S02]  /*2ba0*/  IMAD.MOV.U32 R104, RZ, RZ, R106 ;  /* 0x000000ffff687224 */ /* 0x000fe400078e006a */
[C---:B------:R-:W-:Y:S02]  /*2bb0*/  IMAD R113, R110.reuse, R109, R5 ;  /* 0x0000006d6e717224 */ /* 0x040fe400078e0205 */
[----:B------:R-:W-:-:S04]  /*2bc0*/  IMAD.WIDE.U32 R6, R110, R108, R104 ;  /* 0x0000006c6e067225 */ /* 0x000fc800078e0068 */
[----:B------:R-:W-:Y:S01]  /*2bd0*/  IMAD.IADD R5, R7, 0x1, R113 ;  /* 0x0000000107057824 */ /* 0x000fe200078e0271 */
[----:B--2---:R-:W-:-:S04]  /*2be0*/  LEA R8, P1, R6, R12, 0x1 ;  /* 0x0000000c06087211 */ /* 0x004fc800078208ff */
[----:B------:R-:W-:-:S05]  /*2bf0*/  LEA.HI.X R9, R6, R13, R5, 0x1, P1 ;  /* 0x0000000d06097211 */ /* 0x000fca00008f0c05 */
[----:B------:R0:W2:Y:S01]  /*2c00*/  @P0 LDG.E.LTC128B.U16 R5, desc[UR36][R8.64] ;  /* 0x0000002408050981 */ /* 0x0000a2000c1e1520 */
[----:B------:R-:W-:Y:S01]  /*2c10*/  ISETP.GT.AND P4, PT, R4, 0x1, PT ;  /* 0x000000010400780c */ /* 0x000fe20003f84270 */
[----:B------:R-:W-:Y:S01]  /*2c20*/  IMAD.WIDE.U32 R6, R110, R108, R10 ;  /* 0x0000006c6e067225 */ /* 0x000fe200078e000a */
[----:B------:R-:W-:Y:S02]  /*2c30*/  BSSY B1, `(.L_x_34) ;  /* 0x0000013000017945 */ /* 0x000fe40003800000 */
[----:B------:R-:W-:Y:S01]  /*2c40*/  P2R R119, PR, RZ, 0x10 ;  /* 0x00000010ff777803 */ /* 0x000fe20000000000 */
[----:B------:R-:W-:Y:S02]  /*2c50*/  IMAD.IADD R7, R113, 0x1, R7 ;  /* 0x0000000171077824 */ /* 0x000fe400078e0207 */
[----:B------:R-:W-:Y:S02]  /*2c60*/  IMAD.SHL.U32 R114, R108, 0x8, RZ ;  /* 0x000000086c727824 */ /* 0x000fe400078e00ff */
[----:B------:R-:W-:-:S04]  /*2c70*/  IMAD.WIDE.U32 R6, R23, R14, R6 ;  /* 0x0000000e17067225 */ /* 0x000fc800078e0006 */
[----:B------:R-:W-:Y:S01]  /*2c80*/  IMAD.IADD R7, R103, 0x1, R7 ;  /* 0x0000000167077824 */ /* 0x000fe200078e0207 */
[----:B0-----:R-:W-:-:S04]  /*2c90*/  LEA R8, P2, R6, R12, 0x1 ;  /* 0x0000000c06087211 */ /* 0x001fc800078408ff */
[----:B------:R-:W-:Y:S01]  /*2ca0*/  LEA.HI.X R9, R6, R13, R7, 0x1, P2 ;  /* 0x0000000d06097211 */ /* 0x000fe200010f0c07 */
[----:B--2---:R-:W-:-:S04]  /*2cb0*/  IMAD.U32 R20, R5, 0x10000, RZ ;  /* 0x0001000005147824 */ /* 0x004fc800078e00ff */
[----:B------:R-:W-:Y:S01]  /*2cc0*/  FMUL R15, R20, R91 ;  /* 0x0000005b140f7220 */ /* 0x000fe20000400000 */
[----:B------:R-:W-:-:S03]  /*2cd0*/  LEA R20, P1, R112, UR4, 0x1 ;  /* 0x0000000470147c11 */ /* 0x000fc6000f8208ff */
[----:B------:R-:W-:Y:S01]  /*2ce0*/  FFMA R15, R56, R90, R15 ;  /* 0x0000005a380f7223 */ /* 0x000fe2000000000f */
[----:B------:R-:W-:Y:S02]  /*2cf0*/  LEA.HI.X R21, R112, UR5, R115, 0x1, P1 ;  /* 0x0000000570157c11 */ /* 0x000fe400088f0c73 */
[----:B------:R-:W-:Y:S02]  /*2d00*/  ISETP.GT.AND P1, PT, R3, RZ, P4 ;  /* 0x000000ff0300720c */ /* 0x000fe40002724270 */
[----:B------:R-:W-:Y:S02]  /*2d10*/  F2FP.BF16.F32.PACK_AB R15, RZ, R15 ;  /* 0x0000000fff0f723e */ /* 0x000fe400000010ff */
[----:B------:R-:W-:-:S03]  /*2d20*/  SHF.L.U64.HI R115, R108, 0x3, R109 ;  /* 0x000000036c737819 */ /* 0x000fc6000001026d */
[----:B------:R0:W-:Y:S06]  /*2d30*/  @P0 STG.E.U16 desc[UR36][R20.64], R15 ;  /* 0x0000000f14000986 */ /* 0x0001ec000c101524 */
[----:B------:R-:W-:Y:S05]  /*2d40*/  @!P1 BRA `(.L_x_35) ;  /* 0x0000000000049947 */ /* 0x000fea0003800000 */
[----:B------:R1:W5:Y:S02]  /*2d50*/  LDG.E.LTC128B.U16 R5, desc[UR36][R8.64+0x2] ;  /* 0x0000022408057981 */ /* 0x000364000c1e1520 */
.L_x_35:
[----:B------:R-:W-:Y:S05]  /*2d60*/  BSYNC B1 ;  /* 0x0000000000017941 */ /* 0x000fea0003800000 */
.L_x_34:
[----:B------:R-:W-:Y:S01]  /*2d70*/  IMAD.WIDE.U32 R116, R110, R108, R114 ;  /* 0x0000006c6e747225 */ /* 0x000fe200078e0072 */
[----:B------:R-:W-:Y:S02]  /*2d80*/  ISETP.GT.AND P0, PT, R3, 0x8, P6 ;  /* 0x000000080300780c */ /* 0x000fe40003704270 */
[C---:B0----5:R-:W-:Y:S01]  /*2d90*/  PRMT R15, R5.reuse, 0x7610, R15 ;  /* 0x00007610050f7816 */ /* 0x061fe2000000000f */
[----:B------:R-:W-:Y:S01]  /*2da0*/  IMAD.U32 R6, R5, 0x10000, RZ ;  /* 0x0001000005067824 */ /* 0x000fe200078e00ff */
[----:B------:R-:W-:Y:S01]  /*2db0*/  IADD3 R7, P2, R106, R116, RZ ;  /* 0x000000746a077210 */ /* 0x000fe20007f5e0ff */
[----:B------:R-:W-:Y:S02]  /*2dc0*/  IMAD.IADD R113, R113, 0x1, R117 ;  /* 0x0000000171717824 */ /* 0x000fe400078e0275 */
[----:B------:R-:W-:Y:S02]  /*2dd0*/  FMUL R6, R6, R91 ;  /* 0x0000005b06067220 */ /* 0x000fe40000400000 */
[----:B------:R-:W-:-:S02]  /*2de0*/  IMAD.X R56, R113, 0x1, R105, P2 ;  /* 0x0000000171387824 */ /* 0x000fc400010e0669 */
[----:B------:R-:W-:Y:S01]  /*2df0*/  FFMA R57, R57, R90, R6 ;  /* 0x0000005a39397223 */ /* 0x000fe20000000006 */
[----:B------:R-:W-:-:S04]  /*2e00*/  LEA R6, P2, R7, R12, 0x1 ;  /* 0x0000000c07067211 */ /* 0x000fc800078408ff */
[----:B------:R-:W-:Y:S02]  /*2e10*/  F2FP.BF16.F32.PACK_AB R57, RZ, R57 ;  /* 0x00000039ff39723e */ /* 0x000fe400000010ff */
[----:B------:R-:W-:-:S03]  /*2e20*/  LEA.HI.X R7, R7, R13, R56, 0x1, P2 ;  /* 0x0000000d07077211 */ /* 0x000fc600010f0c38 */
[----:B------:R0:W-:Y:S04]  /*2e30*/  @P1 STG.E.U16 desc[UR36][R20.64+0x2], R57 ;  /* 0x0000023914001986 */ /* 0x0001e8000c101524 */
[----:B------:R-:W2:Y:S01]  /*2e40*/  @P0 LDG.E.LTC128B.U16 R15, desc[UR36][R6.64] ;  /* 0x00000024060f0981 */ /* 0x000ea2000c1e1520 */
[----:B------:R-:W-:Y:S01]  /*2e50*/  IMAD.SHL.U32 R121, R96, 0x2, RZ ;  /* 0x0000000260797824 */ /* 0x000fe200078e00ff */
[----:B------:R-:W-:Y:S01]  /*2e60*/  IADD3 R116, P1, R10, R116, RZ ;  /* 0x000000740a747210 */ /* 0x000fe20007f3e0ff */
[----:B------:R-:W-:Y:S01]  /*2e70*/  BSSY B1, `(.L_x_36) ;  /* 0x0000011000017945 */ /* 0x000fe20003800000 */
[----:B------:R-:W-:Y:S02]  /*2e80*/  SHF.L.U64.HI R123, R96, 0x1, R95 ;  /* 0x00000001607b7819 */ /* 0x000fe4000001025f */
[----:B------:R-:W-:Y:S01]  /*2e90*/  IADD3 R112, P2, R121, R20, RZ ;  /* 0x0000001479707210 */ /* 0x000fe20007f5e0ff */
[----:B------:R-:W-:Y:S01]  /*2ea0*/  IMAD.X R117, R11, 0x1, R113, P1 ;  /* 0x000000010b757824 */ /* 0x000fe200008e0671 */
[----:B------:R-:W-:-:S03]  /*2eb0*/  ISETP.GT.AND P1, PT, R3, 0x8, P4 ;  /* 0x000000080300780c */ /* 0x000fc60002724270 */
[----:B------:R-:W-:Y:S02]  /*2ec0*/  IMAD.X R113, R123, 0x1, R21, P2 ;  /* 0x000000017b717824 */ /* 0x000fe400010e0615 */
[----:B------:R-:W-:-:S04]  /*2ed0*/  IMAD.WIDE.U32 R116, R23, R14, R116 ;  /* 0x0000000e17747225 */ /* 0x000fc800078e0074 */
[----:B0-----:R-:W-:Y:S02]  /*2ee0*/  IMAD.IADD R57, R103, 0x1, R117 ;  /* 0x0000000167397824 */ /* 0x001fe400078e0275 */
[----:B--2---:R-:W-:-:S04]  /*2ef0*/  IMAD.U32 R56, R15, 0x10000, RZ ;  /* 0x000100000f387824 */ /* 0x004fc800078e00ff */
[----:B------:R-:W-:Y:S01]  /*2f00*/  FMUL R5, R56, R91 ;  /* 0x0000005b38057220 */ /* 0x000fe20000400000 */
[----:B------:R-:W-:-:S03]  /*2f10*/  LEA R56, P3, R116, R12, 0x1 ;  /* 0x0000000c74387211 */ /* 0x000fc600078608ff */
[----:B------:R-:W-:Y:S01]  /*2f20*/  FFMA R5, R58, R90, R5 ;  /* 0x0000005a3a057223 */ /* 0x000fe20000000005 */
[----:B------:R-:W-:-:S04]  /*2f30*/  LEA.HI.X R57, R116, R13, R57, 0x1, P3 ;  /* 0x0000000d74397211 */ /* 0x000fc800018f0c39 */
[----:B------:R-:W-:-:S05]  /*2f40*/  F2FP.BF16.F32.PACK_AB R5, RZ, R5 ;  /* 0x00000005ff05723e */ /* 0x000fca00000010ff */
[----:B------:R0:W-:Y:S01]  /*2f50*/  @P0 STG.E.U16 desc[UR36][R112.64], R5 ;  /* 0x0000000570000986 */ /* 0x0001e2000c101524 */
[----:B------:R-:W-:Y:S05]  /*2f60*/  @!P1 BRA `(.L_x_37) ;  /* 0x0000000000049947 */ /* 0x000fea0003800000 */
[----:B------:R2:W5:Y:S02]  /*2f70*/  LDG.E.LTC128B.U16 R15, desc[UR36][R56.64+0x2] ;  /* 0x00000224380f7981 */ /* 0x000564000c1e1520 */
.L_x_37:
[----:B------:R-:W-:Y:S05]  /*2f80*/  BSYNC B1 ;  /* 0x0000000000017941 */ /* 0x000fea0003800000 */
.L_x_36:
[----:B-----5:R-:W-:Y:S01]  /*2f90*/  IMAD.U32 R6, R15, 0x10000, RZ ;  /* 0x000100000f067824 */ /* 0x020fe200078e00ff */
[----:B------:R-:W-:Y:S01]  /*2fa0*/  ISETP.GT.AND P4, PT, R4, 0x8, PT ;  /* 0x000000080400780c */ /* 0x000fe20003f84270 */
[----:B------:R-:W-:Y:S01]  /*2fb0*/  IMAD.MOV.U32 R58, RZ, RZ, R112 ;  /* 0x000000ffff3a7224 */ /* 0x000fe200078e0070 */
[----:B------:R-:W-:Y:S01]  /*2fc0*/  BSSY B1, `(.L_x_38) ;  /* 0x000000b000017945 */ /* 0x000fe20003800000 */
[----:B------:R-:W-:Y:S01]  /*2fd0*/  FMUL R6, R6, R91 ;  /* 0x0000005b06067220 */ /* 0x000fe20000400000 */
[----:B------:R-:W-:Y:S02]  /*2fe0*/  ISETP.GT.AND P0, PT, R3, RZ, P4 ;  /* 0x000000ff0300720c */ /* 0x000fe40002704270 */
[----:B------:R-:W-:Y:S01]  /*2ff0*/  P2R R117, PR, RZ, 0x10 ;  /* 0x00000010ff757803 */ /* 0x000fe20000000000 */
[----:B------:R-:W-:Y:S01]  /*3000*/  FFMA R6, R59, R90, R6 ;  /* 0x0000005a3b067223 */ /* 0x000fe20000000006 */
[----:B------:R-:W-:Y:S01]  /*3010*/  IMAD.MOV.U32 R59, RZ, RZ, R113 ;  /* 0x000000ffff3b7224 */ /* 0x000fe200078e0071 */
[----:B------:R-:W-:-:S03]  /*3020*/  PRMT R116, R15, 0x7610, R116 ;  /* 0x000076100f747816 */ /* 0x000fc60000000074 */
[----:B------:R-:W-:-:S05]  /*3030*/  F2FP.BF16.F32.PACK_AB R6, RZ, R6 ;  /* 0x00000006ff06723e */ /* 0x000fca00000010ff */
[----:B------:R3:W-:Y:S01]  /*3040*/  @P1 STG.E.U16 desc[UR36][R58.64+0x2], R6 ;  /* 0x000002063a001986 */ /* 0x0007e2000c101524 */
[----:B------:R-:W-:Y:S05]  /*3050*/  @!P0 BRA `(.L_x_39) ;  /* 0x0000000000048947 */ /* 0x000fea0003800000 */
[----:B------:R4:W5:Y:S02]  /*3060*/  LDG.E.LTC128B.U16 R116, desc[UR36][R8.64+0x10] ;  /* 0x0000102408747981 */ /* 0x000964000c1e1520 */
.L_x_39:
[----:B------:R-:W-:Y:S05]  /*3070*/  BSYNC B1 ;  /* 0x0000000000017941 */ /* 0x000fea0003800000 */
.L_x_38:
[----:B---3-5:R-:W-:Y:S01]  /*3080*/  IMAD.U32 R6, R116, 0x10000, RZ ;  /* 0x0001000074067824 */ /* 0x028fe200078e00ff */
[C---:B0-----:R-:W-:Y:S01]  /*3090*/  SHF.L.U64.HI R5, R97.reuse, 0x1, R94 ;  /* 0x0000000161057819 */ /* 0x041fe2000001025e */
[----:B------:R-:W-:Y:S01]  /*30a0*/  IMAD.SHL.U32 R15, R97, 0x2, RZ ;  /* 0x00000002610f7824 */ /* 0x000fe200078e00ff */
[----:B------:R-:W-:Y:S01]  /*30b0*/  ISETP.GT.AND P3, PT, R4, 0x9, PT ;  /* 0x000000090400780c */ /* 0x000fe20003f64270 */
[----:B------:R-:W-:Y:S01]  /*30c0*/  FMUL R7, R6, R91 ;  /* 0x0000005b06077220 */ /* 0x000fe20000400000 */
[----:B------:R-:W-:Y:S02]  /*30d0*/  BSSY B1, `(.L_x_40) ;  /* 0x000000a000017945 */ /* 0x000fe40003800000 */
[----:B------:R-:W-:Y:S01]  /*30e0*/  IADD3 R6, P1, P2, R15, R20, R121 ;  /* 0x000000140f067210 */ /* 0x000fe20007a3e079 */
[----:B------:R-:W-:Y:S01]  /*30f0*/  FFMA R60, R60, R90, R7 ;  /* 0x0000005a3c3c7223 */ /* 0x000fe20000000007 */
[----:B------:R-:W-:Y:S02]  /*3100*/  P2R R120, PR, RZ, 0x8 ;  /* 0x00000008ff787803 */ /* 0x000fe40000000000 */
[----:B------:R-:W-:-:S02]  /*3110*/  IADD3.X R7, R5, R21, R123, P1, P2 ;  /* 0x0000001505077210 */ /* 0x000fc40000fe447b */
[----:B------:R-:W-:Y:S02]  /*3120*/  F2FP.BF16.F32.PACK_AB R60, RZ, R60 ;  /* 0x0000003cff3c723e */ /* 0x000fe400000010ff */
[----:B------:R-:W-:-:S03]  /*3130*/  ISETP.GT.AND P1, PT, R3, RZ, P3 ;  /* 0x000000ff0300720c */ /* 0x000fc60001f24270 */
[----:B------:R0:W-:Y:S10]  /*3140*/  @P0 STG.E.U16 desc[UR36][R20.64+0x10], R60 ;  /* 0x0000103c14000986 */ /* 0x0001f4000c101524 */
[----:B------:R-:W-:Y:S05]  /*3150*/  @!P1 BRA `(.L_x_41) ;  /* 0x0000000000049947 */ /* 0x000fea0003800000 */
[----:B------:R3:W5:Y:S02]  /*3160*/  LDG.E.LTC128B.U16 R116, desc[UR36][R8.64+0x12] ;  /* 0x0000122408747981 */ /* 0x000764000c1e1520 */
.L_x_41:
[----:B------:R-:W-:Y:S05]  /*3170*/  BSYNC B1 ;  /* 0x0000000000017941 */ /* 0x000fea0003800000 */
.L_x_40:
[----:B0----5:R-:W-:Y:S01]  /*3180*/  IMAD.U32 R60, R116, 0x10000, RZ ;  /* 0x00010000743c7824 */ /* 0x021fe200078e00ff */
[----:B------:R-:W-:Y:S01]  /*3190*/  ISETP.GT.AND P0, PT, R3, 0x8, P4 ;  /* 0x000000080300780c */ /* 0x000fe20002704270 */
[----:B------:R-:W-:Y:S02]  /*31a0*/  BSSY B1, `(.L_x_42) ;  /* 0x0000007000017945 */ /* 0x000fe40003800000 */
[----:B------:R-:W-:-:S04]  /*31b0*/  FMUL R60, R60, R91 ;  /* 0x0000005b3c3c7220 */ /* 0x000fc80000400000 */
[----:B------:R-:W-:-:S05]  /*31c0*/  FFMA R60, R61, R90, R60 ;  /* 0x0000005a3d3c7223 */ /* 0x000fca000000003c */
[----:B------:R-:W-:-:S05]  /*31d0*/  F2FP.BF16.F32.PACK_AB R60, RZ, R60 ;  /* 0x0000003cff3c723e */ /* 0x000fca00000010ff */
[----:B------:R0:W-:Y:S01]  /*31e0*/  @P1 STG.E.U16 desc[UR36][R20.64+0x12], R60 ;  /* 0x0000123c14001986 */ /* 0x0001e2000c101524 */
[----:B------:R-:W-:Y:S05]  /*31f0*/  @!P0 BRA `(.L_x_43) ;  /* 0x0000000000048947 */ /* 0x000fea0003800000 */
[----:B------:R0:W5:Y:S02]  /*3200*/  LDG.E.LTC128B.U16 R116, desc[UR36][R56.64+0x10] ;  /* 0x0000102438747981 */ /* 0x000164000c1e1520 */
.L_x_43:
[----:B------:R-:W-:Y:S05]  /*3210*/  BSYNC B1 ;  /* 0x0000000000017941 */ /* 0x000fea0003800000 */
.L_x_42:
        /* <DEDUP_REMOVED lines=9> */
.L_x_45:
[----:B------:R-:W-:Y:S05]  /*32b0*/  BSYNC B1 ;  /* 0x0000000000017941 */ /* 0x000fea0003800000 */
.L_x_44:
[----:B-----5:R-:W-:Y:S01]  /*32c0*/  IMAD.U32 R60, R116, 0x10000, RZ ;  /* 0x00010000743c7824 */ /* 0x020fe200078e00ff */
[----:B------:R-:W-:Y:S01]  /*32d0*/  IADD3 R123, P0, R110, 0x80, RZ ;  /* 0x000000806e7b7810 */ /* 0x000fe20007f1e0ff */
[----:B------:R-:W-:Y:S01]  /*32e0*/  BSSY B1, `(.L_x_46) ;  /* 0x000000b000017945 */ /* 0x000fe20003800000 */
[----:B------:R-:W-:Y:S01]  /*32f0*/  ISETP.GT.AND P2, PT, R4, 0x10, PT ;  /* 0x000000100400780c */ /* 0x000fe20003f44270 */
[----:B------:R-:W-:Y:S02]  /*3300*/  FMUL R60, R60, R91 ;  /* 0x0000005b3c3c7220 */ /* 0x000fe40000400000 */
[----:B------:R-:W-:Y:S01]  /*3310*/  IMAD.X R111, RZ, RZ, R111, P0 ;  /* 0x000000ffff6f7224 */ /* 0x000fe200000e066f */
[----:B------:R-:W-:Y:S01]  /*3320*/  ISETP.GT.AND P0, PT, R3, RZ, P2 ;  /* 0x000000ff0300720c */ /* 0x000fe20001704270 */
[----:B------:R-:W-:Y:S01]  /*3330*/  FFMA R60, R63, R90, R60 ;  /* 0x0000005a3f3c7223 */ /* 0x000fe2000000003c */
[----:B------:R-:W-:-:S04]  /*3340*/  P2R R121, PR, RZ, 0x4 ;  /* 0x00000004ff797803 */ /* 0x000fc80000000000 */
[----:B------:R-:W-:-:S05]  /*3350*/  F2FP.BF16.F32.PACK_AB R60, RZ, R60 ;  /* 0x0000003cff3c723e */ /* 0x000fca00000010ff */
[----:B------:R0:W-:Y:S02]  /*3360*/  @P1 STG.E.U16 desc[UR36][R58.64+0x12], R60 ;  /* 0x0000123c3a001986 */ /* 0x0001e4000c101524 */
[----:B------:R-:W-:Y:S05]  /*3370*/  @!P0 BRA `(.L_x_47) ;  /* 0x0000000000048947 */ /* 0x000fea0003800000 */
[----:B------:R0:W5:Y:S02]  /*3380*/  LDG.E.LTC128B.U16 R116, desc[UR36][R8.64+0x20] ;  /* 0x0000202408747981 */ /* 0x000164000c1e1520 */
.L_x_47:
[----:B------:R-:W-:Y:S05]  /*3390*/  BSYNC B1 ;  /* 0x0000000000017941 */ /* 0x000fea0003800000 */
.L_x_46:
[----:B0----5:R-:W-:Y:S01]  /*33a0*/  IMAD.U32 R60, R116, 0x10000, RZ ;  /* 0x00010000743c7824 */ /* 0x021fe200078e00ff */
[----:B------:R-:W-:Y:S01]  /*33b0*/  ISETP.GT.AND P1, PT, R4, 0x11, PT ;  /* 0x000000110400780c */ /* 0x000fe20003f24270 */
[-C--:B------:R-:W-:Y:S01]  /*33c0*/  IMAD.WIDE.U32 R62, R123, R108.reuse, R10 ;  /* 0x0000006c7b3e7225 */ /* 0x080fe200078e000a */
[----:B------:R-:W-:Y:S03]  /*33d0*/  BSSY B1, `(.L_x_48) ;  /* 0x0000021000017945 */ /* 0x000fe60003800000 */
[----:B------:R-:W-:Y:S01]  /*33e0*/  FMUL R61, R60, R91 ;  /* 0x0000005b3c3d7220 */ /* 0x000fe20000400000 */
[----:B------:R-:W-:-:S03]  /*33f0*/  IMAD R60, R111, R108, RZ ;  /* 0x0000006c6f3c7224 */ /* 0x000fc600078e02ff */
[----:B------:R-:W-:Y:S01]  /*3400*/  FFMA R61, R64, R90, R61 ;  /* 0x0000005a403d7223 */ /* 0x000fe2000000003d */
[----:B------:R-:W-:-:S04]  /*3410*/  IMAD R107, R123, R109, R60 ;  /* 0x0000006d7b6b7224 */ /* 0x000fc800078e023c */
[----:B------:R-:W-:Y:S01]  /*3420*/  F2FP.BF16.F32.PACK_AB R61, RZ, R61 ;  /* 0x0000003dff3d723e */ /* 0x000fe200000010ff */
[----:B------:R-:W-:-:S03]  /*3430*/  IMAD.IADD R63, R107, 0x1, R63 ;  /* 0x000000016b3f7824 */ /* 0x000fc600078e023f */
[----:B------:R-:W-:Y:S01]  /*3440*/  PRMT R64, R61, 0x7610, R64 ;  /* 0x000076103d407816 */ /* 0x000fe20000000040 */
[----:B------:R-:W-:-:S04]  /*3450*/  IMAD.WIDE.U32 R60, R123, R108, R104 ;  /* 0x0000006c7b3c7225 */ /* 0x000fc800078e0068 */
[----:B------:R0:W-:Y:S01]  /*3460*/  @P0 STG.E.U16 desc[UR36][R20.64+0x20], R64 ;  /* 0x0000204014000986 */ /* 0x0001e2000c101524 */
[----:B------:R-:W-:Y:S01]  /*3470*/  IMAD.WIDE.U32 R110, R23, R14, R62 ;  /* 0x0000000e176e7225 */ /* 0x000fe200078e003e */
[----:B------:R-:W-:-:S03]  /*3480*/  LEA R62, P0, R60, R12, 0x1 ;  /* 0x0000000c3c3e7211 */ /* 0x000fc600078008ff */
[----:B------:R-:W-:Y:S02]  /*3490*/  IMAD.IADD R61, R61, 0x1, R107 ;  /* 0x000000013d3d7824 */ /* 0x000fe400078e026b */
[----:B------:R-:W-:-:S03]  /*34a0*/  IMAD.WIDE.U32 R108, R123, R108, R114 ;  /* 0x0000006c7b6c7225 */ /* 0x000fc600078e0072 */
[----:B------:R-:W-:Y:S01]  /*34b0*/  LEA.HI.X R63, R60, R13, R61, 0x1, P0 ;  /* 0x0000000d3c3f7211 */ /* 0x000fe200000f0c3d */
[----:B------:R-:W-:Y:S01]  /*34c0*/  IMAD.IADD R61, R103, 0x1, R111 ;  /* 0x00000001673d7824 */ /* 0x000fe200078e026f */
[----:B------:R-:W-:Y:S01]  /*34d0*/  LEA R60, P0, R110, R12, 0x1 ;  /* 0x0000000c6e3c7211 */ /* 0x000fe200078008ff */
[----:B------:R-:W-:-:S03]  /*34e0*/  IMAD.IADD R107, R107, 0x1, R109 ;  /* 0x000000016b6b7824 */ /* 0x000fc600078e026d */
[----:B------:R-:W-:Y:S02]  /*34f0*/  LEA.HI.X R61, R110, R13, R61, 0x1, P0 ;  /* 0x0000000d6e3d7211 */ /* 0x000fe400000f0c3d */
[----:B------:R-:W-:-:S05]  /*3500*/  IADD3 R106, P0, R106, R108, RZ ;  /* 0x0000006c6a6a7210 */ /* 0x000fca0007f1e0ff */
[----:B0-----:R-:W-:Y:S01]  /*3510*/  IMAD.X R64, R107, 0x1, R105, P0 ;  /* 0x000000016b407824 */ /* 0x001fe200000e0669 */
[----:B------:R-:W-:-:S05]  /*3520*/  IADD3 R104, P0, R10, R108, RZ ;  /* 0x0000006c0a687210 */ /* 0x000fca0007f1e0ff */
[----:B------:R-:W-:Y:S01]  /*3530*/  IMAD.X R105, R11, 0x1, R107, P0 ;  /* 0x000000010b697824 */ /* 0x000fe200000e066b */
[----:B------:R-:W-:Y:S01]  /*3540*/  LEA R10, P0, R106, R12, 0x1 ;  /* 0x0000000c6a0a7211 */ /* 0x000fe200078008ff */
[----:B------:R-:W-:-:S03]  /*3550*/  IMAD.WIDE.U32 R104, R23, R14, R104 ;  /* 0x0000000e17687225 */ /* 0x000fc600078e0068 */
[----:B------:R-:W-:Y:S01]  /*3560*/  LEA.HI.X R11, R106, R13, R64, 0x1, P0 ;  /* 0x0000000d6a0b7211 */ /* 0x000fe200000f0c40 */
[----:B------:R-:W-:Y:S01]  /*3570*/  IMAD.IADD R103, R103, 0x1, R105 ;  /* 0x0000000167677824 */ /* 0x000fe200078e0269 */
[----:B------:R-:W-:-:S04]  /*3580*/  LEA R12, P0, R104, R12, 0x1 ;  /* 0x0000000c680c7211 */ /* 0x000fc800078008ff */
[----:B------:R-:W-:Y:S02]  /*3590*/  LEA.HI.X R13, R104, R13, R103, 0x1, P0 ;  /* 0x0000000d680d7211 */ /* 0x000fe400000f0c67 */
[----:B------:R-:W-:Y:S02]  /*35a0*/  ISETP.GT.AND P0, PT, R3, RZ, P1 ;  /* 0x000000ff0300720c */ /* 0x000fe40000f04270 */
[----:B------:R-:W-:-:S11]  /*35b0*/  P2R R103, PR, RZ, 0x2 ;  /* 0x00000002ff677803 */ /* 0x000fd60000000000 */
[----:B------:R-:W-:Y:S05]  /*35c0*/  @!P0 BRA `(.L_x_49) ;  /* 0x0000000000048947 */ /* 0x000fea0003800000 */
[----:B------:R0:W5:Y:S02]  /*35d0*/  LDG.E.LTC128B.U16 R116, desc[UR36][R8.64+0x22] ;  /* 0x0000222408747981 */ /* 0x000164000c1e1520 */
.L_x_49:
[----:B------:R-:W-:Y:S05]  /*35e0*/  BSYNC B1 ;  /* 0x0000000000017941 */ /* 0x000fea0003800000 */
.L_x_48:
[----:B-----5:R-:W-:Y:S01]  /*35f0*/  IMAD.U32 R14, R116, 0x10000, RZ ;  /* 0x00010000740e7824 */ /* 0x020fe200078e00ff */
[----:B------:R-:W-:Y:S03]  /*3600*/  BSSY B1, `(.L_x_50) ;  /* 0x0000008000017945 */ /* 0x000fe60003800000 */
[----:B------:R-:W-:-:S04]  /*3610*/  FMUL R14, R14, R91 ;  /* 0x0000005b0e0e7220 */ /* 0x000fc80000400000 */
[----:B------:R-:W-:-:S05]  /*3620*/  FFMA R14, R65, R90, R14 ;  /* 0x0000005a410e7223 */ /* 0x000fca000000000e */
[----:B------:R-:W-:-:S05]  /*3630*/  F2FP.BF16.F32.PACK_AB R14, RZ, R14 ;  /* 0x0000000eff0e723e */ /* 0x000fca00000010ff */
[----:B------:R0:W-:Y:S01]  /*3640*/  @P0 STG.E.U16 desc[UR36][R20.64+0x22], R14 ;  /* 0x0000220e14000986 */ /* 0x0001e2000c101524 */
[----:B------:R-:W-:-:S13]  /*3650*/  ISETP.GT.AND P0, PT, R3, 0x8, P2 ;  /* 0x000000080300780c */ /* 0x000fda0001704270 */
[----:B0-----:R-:W-:Y:S05]  /*3660*/  @!P0 BRA `(.L_x_51) ;  /* 0x0000000000048947 */ /* 0x001fea0003800000 */
[----:B------:R0:W5:Y:S02]  /*3670*/  LDG.E.LTC128B.U16 R116, desc[UR36][R56.64+0x20] ;  /* 0x0000202438747981 */ /* 0x000164000c1e1520 */
.L_x_51:
[----:B------:R-:W-:Y:S05]  /*3680*/  BSYNC B1 ;  /* 0x0000000000017941 */ /* 0x000fea0003800000 */
.L_x_50:
        /* <DEDUP_REMOVED lines=9> */
.L_x_53:
[----:B------:R-:W-:Y:S05]  /*3720*/  BSYNC B1 ;  /* 0x0000000000017941 */ /* 0x000fea0003800000 */
.L_x_52:
[----:B-----5:R-:W-:Y:S01]  /*3730*/  IMAD.U32 R14, R116, 0x10000, RZ ;  /* 0x00010000740e7824 */ /* 0x020fe200078e00ff */
[----:B------:R-:W-:Y:S01]  /*3740*/  ISETP.GT.AND P2, PT, R4, 0x18, PT ;  /* 0x000000180400780c */ /* 0x000fe20003f44270 */
[----:B------:R-:W-:Y:S02]  /*3750*/  BSSY B1, `(.L_x_54) ;  /* 0x0000009000017945 */ /* 0x000fe40003800000 */
[----:B------:R-:W-:Y:S01]  /*3760*/  FMUL R14, R14, R91 ;  /* 0x0000005b0e0e7220 */ /* 0x000fe20000400000 */
[----:B------:R-:W-:-:S03]  /*3770*/  P2R R104, PR, RZ, 0x4 ;  /* 0x00000004ff687803 */ /* 0x000fc60000000000 */
[----:B------:R-:W-:-:S05]  /*3780*/  FFMA R14, R67, R90, R14 ;  /* 0x0000005a430e7223 */ /* 0x000fca000000000e */
[----:B------:R-:W-:-:S05]  /*3790*/  F2FP.BF16.F32.PACK_AB R14, RZ, R14 ;  /* 0x0000000eff0e723e */ /* 0x000fca00000010ff */
[----:B------:R0:W-:Y:S01]  /*37a0*/  @P0 STG.E.U16 desc[UR36][R58.64+0x22], R14 ;  /* 0x0000220e3a000986 */ /* 0x0001e2000c101524 */
[----:B------:R-:W-:-:S13]  /*37b0*/  ISETP.GT.AND P0, PT, R3, RZ, P2 ;  /* 0x000000ff0300720c */ /* 0x000fda0001704270 */
[----:B0-----:R-:W-:Y:S05]  /*37c0*/  @!P0 BRA `(.L_x_55) ;  /* 0x0000000000048947 */ /* 0x001fea0003800000 */
[----:B------:R0:W5:Y:S02]  /*37d0*/  LDG.E.LTC128B.U16 R116, desc[UR36][R8.64+0x30] ;  /* 0x0000302408747981 */ /* 0x000164000c1e1520 */
.L_x_55:
[----:B------:R-:W-:Y:S05]  /*37e0*/  BSYNC B1 ;  /* 0x0000000000017941 */ /* 0x000fea0003800000 */
.L_x_54:
[----:B-----5:R-:W-:Y:S01]  /*37f0*/  IMAD.U32 R14, R116, 0x10000, RZ ;  /* 0x00010000740e7824 */ /* 0x020fe200078e00ff */
[----:B------:R-:W-:Y:S01]  /*3800*/  ISETP.GT.AND P1, PT, R4, 0x19, PT ;  /* 0x000000190400780c */ /* 0x000fe20003f24270 */
[----:B------:R-:W-:Y:S02]  /*3810*/  BSSY B1, `(.L_x_56) ;  /* 0x0000009000017945 */ /* 0x000fe40003800000 */
[----:B------:R-:W-:-:S04]  /*3820*/  FMUL R23, R14, R91 ;  /* 0x0000005b0e177220 */ /* 0x000fc80000400000 */
[----:B------:R-:W-:Y:S01]  /*3830*/  FFMA R23, R68, R90, R23 ;  /* 0x0000005a44177223 */ /* 0x000fe20000000017 */
[----:B------:R-:W-:-:S04]  /*3840*/  P2R R68, PR, RZ, 0x2 ;  /* 0x00000002ff447803 */ /* 0x000fc80000000000 */
[----:B------:R-:W-:-:S05]  /*3850*/  F2FP.BF16.F32.PACK_AB R23, RZ, R23 ;  /* 0x00000017ff17723e */ /* 0x000fca00000010ff */
[----:B------:R0:W-:Y:S01]  /*3860*/  @P0 STG.E.U16 desc[UR36][R20.64+0x30], R23 ;  /* 0x0000301714000986 */ /* 0x0001e2000c101524 */
[----:B------:R-:W-:-:S13]  /*3870*/  ISETP.GT.AND P0, PT, R3, RZ, P1 ;  /* 0x000000ff0300720c */ /* 0x000fda0000f04270 */
[----:B0-----:R-:W-:Y:S05]  /*3880*/  @!P0 BRA `(.L_x_57) ;  /* 0x0000000000048947 */ /* 0x001fea0003800000 */
[----:B------:R0:W5:Y:S02]  /*3890*/  LDG.E.LTC128B.U16 R116, desc[UR36][R8.64+0x32] ;  /* 0x0000322408747981 */ /* 0x000164000c1e1520 */
.L_x_57:
[----:B------:R-:W-:Y:S05]  /*38a0*/  BSYNC B1 ;  /* 0x0000000000017941 */ /* 0x000fea0003800000 */
.L_x_56:
        /* <DEDUP_REMOVED lines=9> */
.L_x_59:
[----:B------:R-:W-:Y:S05]  /*3940*/  BSYNC B1 ;  /* 0x0000000000017941 */ /* 0x000fea0003800000 */
.L_x_58:
        /* <DEDUP_REMOVED lines=9> */
.L_x_61:
[----:B------:R-:W-:Y:S05]  /*39e0*/  BSYNC B1 ;  /* 0x0000000000017941 */ /* 0x000fea0003800000 */
.L_x_60:
        /* <DEDUP_REMOVED lines=11> */
.L_x_63:
[----:B------:R-:W-:Y:S05]  /*3aa0*/  BSYNC B1 ;  /* 0x0000000000017941 */ /* 0x000fea0003800000 */
.L_x_62:
        /* <DEDUP_REMOVED lines=11> */
.L_x_65:
[----:B------:R-:W-:Y:S05]  /*3b60*/  BSYNC B1 ;  /* 0x0000000000017941 */ /* 0x000fea0003800000 */
.L_x_64:
        /* <DEDUP_REMOVED lines=9> */
.L_x_67:
[----:B------:R-:W-:Y:S05]  /*3c00*/  BSYNC B1 ;  /* 0x0000000000017941 */ /* 0x000fea0003800000 */
.L_x_66:
        /* <DEDUP_REMOVED lines=9> */
.L_x_69:
[----:B------:R-:W-:Y:S05]  /*3ca0*/  BSYNC B1 ;  /* 0x0000000000017941 */ /* 0x000fea0003800000 */
.L_x_68:
        /* <DEDUP_REMOVED lines=11> */
.L_x_71:
[----:B------:R-:W-:Y:S05]  /*3d60*/  BSYNC B1 ;  /* 0x0000000000017941 */ /* 0x000fea0003800000 */
.L_x_70:
        /* <DEDUP_REMOVED lines=11> */
.L_x_73:
[----:B------:R-:W-:Y:S05]  /*3e20*/  BSYNC B1 ;  /* 0x0000000000017941 */ /* 0x000fea0003800000 */
.L_x_72:
        /* <DEDUP_REMOVED lines=9> */
.L_x_75:
[----:B------:R-:W-:Y:S05]  /*3ec0*/  BSYNC B1 ;  /* 0x0000000000017941 */ /* 0x000fea0003800000 */
.L_x_74:
        /* <DEDUP_REMOVED lines=9> */
.L_x_77:
[----:B------:R-:W-:Y:S05]  /*3f60*/  BSYNC B1 ;  /* 0x0000000000017941 */ /* 0x000fea0003800000 */
.L_x_76:
[----:B-----5:R-:W-:Y:S01]  /*3f70*/  IMAD.U32 R14, R116, 0x10000, RZ ;  /* 0x00010000740e7824 */ /* 0x020fe200078e00ff */
[----:B------:R-:W-:Y:S01]  /*3f80*/  ISETP.GT.AND P3, PT, R4, 0x30, PT ;  /* 0x000000300400780c */ /* 0x000fe20003f64270 */
[----:B------:R-:W-:Y:S02]  /*3f90*/  BSSY B1, `(.L_x_78) ;  /* 0x0000008000017945 */ /* 0x000fe40003800000 */
[----:B------:R-:W-:-:S04]  /*3fa0*/  FMUL R14, R14, R91 ;  /* 0x0000005b0e0e7220 */ /* 0x000fc80000400000 */
[----:B------:R-:W-:-:S05]  /*3fb0*/  FFMA R14, R79, R90, R14 ;  /* 0x0000005a4f0e7223 */ /* 0x000fca000000000e */
[----:B------:R-:W-:-:S05]  /*3fc0*/  F2FP.BF16.F32.PACK_AB R14, RZ, R14 ;  /* 0x0000000eff0e723e */ /* 0x000fca00000010ff */
[----:B------:R0:W-:Y:S01]  /*3fd0*/  @P0 STG.E.U16 desc[UR36][R58.64+0x52], R14 ;  /* 0x0000520e3a000986 */ /* 0x0001e2000c101524 */
[----:B------:R-:W-:-:S13]  /*3fe0*/  ISETP.GT.AND P0, PT, R3, RZ, P3 ;  /* 0x000000ff0300720c */ /* 0x000fda0001f04270 */
[----:B0-----:R-:W-:Y:S05]  /*3ff0*/  @!P0 BRA `(.L_x_79) ;  /* 0x0000000000048947 */ /* 0x001fea0003800000 */
[----:B------:R0:W5:Y:S02]  /*4000*/  LDG.E.LTC128B.U16 R116, desc[UR36][R8.64+0x60] ;  /* 0x0000602408747981 */ /* 0x000164000c1e1520 */
.L_x_79:
[----:B------:R-:W-:Y:S05]  /*4010*/  BSYNC B1 ;  /* 0x0000000000017941 */ /* 0x000fea0003800000 */
.L_x_78:
        /* <DEDUP_REMOVED lines=10> */
.L_x_81:
[----:B------:R-:W-:Y:S05]  /*40c0*/  BSYNC B1 ;  /* 0x0000000000017941 */ /* 0x000fea0003800000 */
.L_x_80:
        /* <DEDUP_REMOVED lines=9> */
.L_x_83:
[----:B------:R-:W-:Y:S05]  /*4160*/  BSYNC B1 ;  /* 0x0000000000017941 */ /* 0x000fea0003800000 */
.L_x_82:
        /* <DEDUP_REMOVED lines=9> */
.L_x_85:
[----:B------:R-:W-:Y:S05]  /*4200*/  BSYNC B1 ;  /* 0x0000000000017941 */ /* 0x000fea0003800000 */
.L_x_84:
        /* <DEDUP_REMOVED lines=10> */
.L_x_87:
[----:B------:R-:W-:Y:S05]  /*42b0*/  BSYNC B1 ;  /* 0x0000000000017941 */ /* 0x000fea0003800000 */
.L_x_86:
[----:B-----5:R-:W-:Y:S01]  /*42c0*/  IMAD.U32 R14, R116, 0x10000, RZ ;  /* 0x00010000740e7824 */ /* 0x020fe200078e00ff */
[----:B------:R-:W-:Y:S03]  /*42d0*/  BSSY B1, `(.L_x_88) ;  /* 0x000000f000017945 */ /* 0x000fe60003800000 */
[----:B------:R-:W-:-:S04]  /*42e0*/  FMUL R23, R14, R91 ;  /* 0x0000005b0e177220 */ /* 0x000fc80000400000 */
[----:B------:R-:W-:-:S05]  /*42f0*/  FFMA R23, R84, R90, R23 ;  /* 0x0000005a54177223 */ /* 0x000fca0000000017 */
[----:B------:R-:W-:-:S05]  /*4300*/  F2FP.BF16.F32.PACK_AB R23, RZ, R23 ;  /* 0x00000017ff17723e */ /* 0x000fca00000010ff */
[----:B------:R0:W-:Y:S01]  /*4310*/  @P0 STG.E.U16 desc[UR36][R20.64+0x70], R23 ;  /* 0x0000701714000986 */ /* 0x0001e2000c101524 */
[----:B------:R-:W-:-:S05]  /*4320*/  IADD3 R64, P0, R15, R112, RZ ;  /* 0x000000700f407210 */ /* 0x000fca0007f1e0ff */
[----:B------:R-:W-:Y:S01]  /*4330*/  IMAD.X R65, R5, 0x1, R113, P0 ;  /* 0x0000000105417824 */ /* 0x000fe200000e0671 */
[----:B------:R-:W-:-:S05]  /*4340*/  IADD3 R66, P0, R15, R112, RZ ;  /* 0x000000700f427210 */ /* 0x000fca0007f1e0ff */
[----:B------:R-:W-:Y:S01]  /*4350*/  IMAD.X R67, R5, 0x1, R113, P0 ;  /* 0x0000000105437824 */ /* 0x000fe200000e0671 */
[----:B------:R-:W-:-:S05]  /*4360*/  IADD3 R14, P0, R15, R20, RZ ;  /* 0x000000140f0e7210 */ /* 0x000fca0007f1e0ff */
[----:B------:R-:W-:Y:S01]  /*4370*/  IMAD.X R15, R5, 0x1, R21, P0 ;  /* 0x00000001050f7824 */ /* 0x000fe200000e0615 */
[----:B------:R-:W-:-:S04]  /*4380*/  ISETP.GT.AND P0, PT, R4, 0x39, PT ;  /* 0x000000390400780c */ /* 0x000fc80003f04270 */
[----:B------:R-:W-:-:S13]  /*4390*/  ISETP.GT.AND P4, PT, R3, RZ, P0 ;  /* 0x000000ff0300720c */ /* 0x000fda0000784270 */
[----:B0-----:R-:W-:Y:S05]  /*43a0*/  @!P4 BRA `(.L_x_89) ;  /* 0x000000000004c947 */ /* 0x001fea0003800000 */
[----:B------:R0:W5:Y:S02]  /*43b0*/  LDG.E.LTC128B.U16 R116, desc[UR36][R8.64+0x72] ;  /* 0x0000722408747981 */ /* 0x000164000c1e1520 */
.L_x_89:
[----:B------:R-:W-:Y:S05]  /*43c0*/  BSYNC B1 ;  /* 0x0000000000017941 */ /* 0x000fea0003800000 */
.L_x_88:
        /* <DEDUP_REMOVED lines=9> */
.L_x_91:
[----:B------:R-:W-:Y:S05]  /*4460*/  BSYNC B1 ;  /* 0x0000000000017941 */ /* 0x000fea0003800000 */
.L_x_90:
        /* <DEDUP_REMOVED lines=9> */
.L_x_93:
[----:B------:R-:W-:Y:S05]  /*4500*/  BSYNC B1 ;  /* 0x0000000000017941 */ /* 0x000fea0003800000 */
.L_x_92:
[----:B-----5:R-:W-:-:S04]  /*4510*/  IMAD.U32 R4, R116, 0x10000, RZ ;  /* 0x0001000074047824 */ /* 0x020fc800078e00ff */
[----:B------:R-:W-:-:S04]  /*4520*/  FMUL R4, R4, R91 ;  /* 0x0000005b04047220 */ /* 0x000fc80000400000 */
[----:B------:R-:W-:-:S05]  /*4530*/  FFMA R4, R87, R90, R4 ;  /* 0x0000005a57047223 */ /* 0x000fca0000000004 */
[----:B------:R-:W-:-:S04]  /*4540*/  F2FP.BF16.F32.PACK_AB R4, RZ, R4 ;  /* 0x00000004ff04723e */ /* 0x000fc800000010ff */
[----:B-1-34-:R-:W-:-:S05]  /*4550*/  PRMT R8, R4, 0x7610, R8 ;  /* 0x0000761004087816 */ /* 0x01afca0000000008 */
[----:B------:R1:W-:Y:S01]  /*4560*/  @P4 STG.E.U16 desc[UR36][R58.64+0x72], R8 ;  /* 0x000072083a004986 */ /* 0x0003e2000c101524 */
[----:B------:R-:W-:-:S13]  /*4570*/  ISETP.GT.AND P4, PT, R3, 0x80, P6 ;  /* 0x000000800300780c */ /* 0x000fda0003784270 */
[----:B------:R-:W3:Y:S01]  /*4580*/  @P4 LDG.E.LTC128B.U16 R116, desc[UR36][R62.64] ;  /* 0x000000243e744981 */ /* 0x000ee2000c1e1520 */
[----:B------:R-:W-:Y:S01]  /*4590*/  BSSY B1, `(.L_x_94) ;  /* 0x000000a000017945 */ /* 0x000fe20003800000 */
[----:B---3--:R-:W-:-:S04]  /*45a0*/  IMAD.U32 R4, R116, 0x10000, RZ ;  /* 0x0001000074047824 */ /* 0x008fc800078e00ff */
[----:B------:R-:W-:-:S04]  /*45b0*/  FMUL R5, R4, R91 ;  /* 0x0000005b04057220 */ /* 0x000fc80000400000 */
[----:B------:R-:W-:-:S05]  /*45c0*/  FFMA R5, R24, R90, R5 ;  /* 0x0000005a18057223 */ /* 0x000fca0000000005 */
[----:B------:R-:W-:-:S05]  /*45d0*/  F2FP.BF16.F32.PACK_AB R5, RZ, R5 ;  /* 0x00000005ff05723e */ /* 0x000fca00000010ff */
[----:B------:R1:W-:Y:S01]  /*45e0*/  @P4 STG.E.U16 desc[UR36][R14.64], R5 ;  /* 0x000000050e004986 */ /* 0x0003e2000c101524 */
[----:B------:R-:W-:-:S04]  /*45f0*/  ISETP.NE.AND P4, PT, R119, RZ, PT ;  /* 0x000000ff7700720c */ /* 0x000fc80003f85270 */
[----:B------:R-:W-:-:S13]  /*4600*/  ISETP.GT.AND P4, PT, R3, 0x80, P4 ;  /* 0x000000800300780c */ /* 0x000fda0002784270 */
[----:B-1----:R-:W-:Y:S05]  /*4610*/  @!P4 BRA `(.L_x_95) ;  /* 0x000000000004c947 */ /* 0x002fea0003800000 */
[----:B------:R1:W5:Y:S02]  /*4620*/  LDG.E.LTC128B.U16 R116, desc[UR36][R60.64+0x2] ;  /* 0x000002243c747981 */ /* 0x000364000c1e1520 */
.L_x_95:
[----:B------:R-:W-:Y:S05]  /*4630*/  BSYNC B1 ;  /* 0x0000000000017941 */ /* 0x000fea0003800000 */
.L_x_94:
[----:B-----5:R-:W-:Y:S01]  /*4640*/  IMAD.U32 R4, R116, 0x10000, RZ ;  /* 0x0001000074047824 */ /* 0x020fe200078e00ff */
[----:B------:R-:W-:Y:S01]  /*4650*/  ISETP.GT.AND P6, PT, R3, 0x88, P6 ;  /* 0x000000880300780c */ /* 0x000fe200037c4270 */
[----:B------:R-:W-:Y:S01]  /*4660*/  @P4 IMAD.MOV.U32 R5, RZ, RZ, R15 ;  /* 0x000000ffff054224 */ /* 0x000fe200078e000f */
[----:B------:R-:W-:Y:S01]  /*4670*/  BSSY B1, `(.L_x_96) ;  /* 0x0000009000017945 */ /* 0x000fe20003800000 */
[----:B------:R-:W-:-:S04]  /*4680*/  FMUL R4, R4, R91 ;  /* 0x0000005b04047220 */ /* 0x000fc80000400000 */
[----:B------:R-:W-:-:S05]  /*4690*/  FFMA R4, R25, R90, R4 ;  /* 0x0000005a19047223 */ /* 0x000fca0000000004 */
[----:B------:R-:W-:-:S04]  /*46a0*/  F2FP.BF16.F32.PACK_AB R4, RZ, R4 ;  /* 0x00000004ff04723e */ /* 0x000fc800000010ff */
[----:B------:R-:W-:Y:S01]  /*46b0*/  PRMT R8, R4, 0x7610, R8 ;  /* 0x0000761004087816 */ /* 0x000fe20000000008 */
[----:B------:R-:W-:-:S05]  /*46c0*/  @P4 IMAD.MOV.U32 R4, RZ, RZ, R14 ;  /* 0x000000ffff044224 */ /* 0x000fca00078e000e */
[----:B------:R3:W-:Y:S01]  /*46d0*/  @P4 STG.E.U16 desc[UR36][R4.64+0x2], R8 ;  /* 0x0000020804004986 */ /* 0x0007e2000c101524 */
[----:B------:R-:W-:Y:S05]  /*46e0*/  @!P6 BRA `(.L_x_97) ;  /* 0x000000000004e947 */ /* 0x000fea0003800000 */
[----:B------:R4:W5:Y:S02]  /*46f0*/  LDG.E.LTC128B.U16 R116, desc[UR36][R10.64] ;  /* 0x000000240a747981 */ /* 0x000964000c1e1520 */
.L_x_97:
[----:B------:R-:W-:Y:S05]  /*4700*/  BSYNC B1 ;  /* 0x0000000000017941 */ /* 0x000fea0003800000 */
.L_x_96:
[----:B---3-5:R-:W-:Y:S01]  /*4710*/  IMAD.U32 R4, R116, 0x10000, RZ ;  /* 0x0001000074047824 */ /* 0x028fe200078e00ff */
[----:B------:R-:W-:Y:S01]  /*4720*/  ISETP.NE.AND P4, PT, R119, RZ, PT ;  /* 0x000000ff7700720c */ /* 0x000fe20003f85270 */
[----:B------:R-:W-:Y:S02]  /*4730*/  BSSY B1, `(.L_x_98) ;  /* 0x0000008000017945 */ /* 0x000fe40003800000 */
[----:B------:R-:W-:Y:S01]  /*4740*/  FMUL R5, R4, R91 ;  /* 0x0000005b04057220 */ /* 0x000fe20000400000 */
[----:B------:R-:W-:-:S03]  /*4750*/  ISETP.GT.AND P4, PT, R3, 0x88, P4 ;  /* 0x000000880300780c */ /* 0x000fc60002784270 */
[----:B------:R-:W-:-:S05]  /*4760*/  FFMA R5, R26, R90, R5 ;  /* 0x0000005a1a057223 */ /* 0x000fca0000000005 */
[----:B------:R-:W-:-:S05]  /*4770*/  F2FP.BF16.F32.PACK_AB R5, RZ, R5 ;  /* 0x00000005ff05723e */ /* 0x000fca00000010ff */
[----:B------:R3:W-:Y:S01]  /*4780*/  @P6 STG.E.U16 desc[UR36][R64.64], R5 ;  /* 0x0000000540006986 */ /* 0x0007e2000c101524 */
[----:B------:R-:W-:Y:S05]  /*4790*/  @!P4 BRA `(.L_x_99) ;  /* 0x000000000004c947 */ /* 0x000fea0003800000 */
[----:B------:R0:W5:Y:S02]  /*47a0*/  LDG.E.LTC128B.U16 R116, desc[UR36][R12.64+0x2] ;  /* 0x000002240c747981 */ /* 0x000164000c1e1520 */
.L_x_99:
[----:B------:R-:W-:Y:S05]  /*47b0*/  BSYNC B1 ;  /* 0x0000000000017941 */ /* 0x000fea0003800000 */
.L_x_98:
[----:B-----5:R-:W-:Y:S01]  /*47c0*/  IMAD.U32 R4, R116, 0x10000, RZ ;  /* 0x0001000074047824 */ /* 0x020fe200078e00ff */
[----:B------:R-:W-:Y:S01]  /*47d0*/  ISETP.NE.AND P6, PT, R117, RZ, PT ;  /* 0x000000ff7500720c */ /* 0x000fe20003fc5270 */
[----:B------:R-:W-:Y:S02]  /*47e0*/  BSSY B1, `(.L_x_100) ;  /* 0x0000008000017945 */ /* 0x000fe40003800000 */
[----:B------:R-:W-:-:S04]  /*47f0*/  FMUL R4, R4, R91 ;  /* 0x0000005b04047220 */ /* 0x000fc80000400000 */
[----:B------:R-:W-:-:S05]  /*4800*/  FFMA R4, R27, R90, R4 ;  /* 0x0000005a1b047223 */ /* 0x000fca0000000004 */
[----:B------:R-:W-:-:S05]  /*4810*/  F2FP.BF16.F32.PACK_AB R4, RZ, R4 ;  /* 0x00000004ff04723e */ /* 0x000fca00000010ff */
[----:B------:R0:W-:Y:S01]  /*4820*/  @P4 STG.E.U16 desc[UR36][R66.64+0x2], R4 ;  /* 0x0000020442004986 */ /* 0x0001e2000c101524 */
[----:B------:R-:W-:-:S13]  /*4830*/  ISETP.GT.AND P4, PT, R3, 0x80, P6 ;  /* 0x000000800300780c */ /* 0x000fda0003784270 */
[----:B0-----:R-:W-:Y:S05]  /*4840*/  @!P4 BRA `(.L_x_101) ;  /* 0x000000000004c947 */ /* 0x001fea0003800000 */
[----:B------:R0:W5:Y:S02]  /*4850*/  LDG.E.LTC128B.U16 R116, desc[UR36][R60.64+0x10] ;  /* 0x000010243c747981 */ /* 0x000164000c1e1520 */
.L_x_101:
[----:B------:R-:W-:Y:S05]  /*4860*/  BSYNC B1 ;  /* 0x0000000000017941 */ /* 0x000fea0003800000 */
.L_x_100:
[----:B-----5:R-:W-:Y:S01]  /*4870*/  IMAD.U32 R4, R116, 0x10000, RZ ;  /* 0x0001000074047824 */ /* 0x020fe200078e00ff */
[----:B------:R-:W-:Y:S01]  /*4880*/  ISETP.NE.AND P6, PT, R120, RZ, PT ;  /* 0x000000ff7800720c */ /* 0x000fe20003fc5270 */
[----:B------:R-:W-:Y:S02]  /*4890*/  BSSY B1, `(.L_x_102) ;  /* 0x000000b000017945 */ /* 0x000fe40003800000 */
[----:B---3--:R-:W-:Y:S01]  /*48a0*/  FMUL R5, R4, R91 ;  /* 0x0000005b04057220 */ /* 0x008fe20000400000 */
[----:B------:R-:W-:-:S03]  /*48b0*/  @P4 IMAD.MOV.U32 R4, RZ, RZ, R14 ;  /* 0x000000ffff044224 */ /* 0x000fc600078e000e */
[----:B------:R-:W-:-:S05]  /*48c0*/  FFMA R5, R28, R90, R5 ;  /* 0x0000005a1c057223 */ /* 0x000fca0000000005 */
[----:B------:R-:W-:-:S04]  /*48d0*/  F2FP.BF16.F32.PACK_AB R5, RZ, R5 ;  /* 0x00000005ff05723e */ /* 0x000fc800000010ff */
[----:B------:R-:W-:Y:S01]  /*48e0*/  PRMT R8, R5, 0x7610, R8 ;  /* 0x0000761005087816 */ /* 0x000fe20000000008 */
[----:B------:R-:W-:-:S05]  /*48f0*/  @P4 IMAD.MOV.U32 R5, RZ, RZ, R15 ;  /* 0x000000ffff054224 */ /* 0x000fca00078e000f */
[----:B------:R3:W-:Y:S01]  /*4900*/  @P4 STG.E.U16 desc[UR36][R4.64+0x10], R8 ;  /* 0x0000100804004986 */ /* 0x0007e2000c101524 */
[----:B------:R-:W-:-:S13]  /*4910*/  ISETP.GT.AND P4, PT, R3, 0x80, P6 ;  /* 0x000000800300780c */ /* 0x000fda0003784270 */
[----:B---3--:R-:W-:Y:S05]  /*4920*/  @!P4 BRA `(.L_x_103) ;  /* 0x000000000004c947 */ /* 0x008fea0003800000 */
[----:B------:R3:W5:Y:S02]  /*4930*/  LDG.E.LTC128B.U16 R116, desc[UR36][R60.64+0x12] ;  /* 0x000012243c747981 */ /* 0x000764000c1e1520 */
.L_x_103:
[----:B------:R-:W-:Y:S05]  /*4940*/  BSYNC B1 ;  /* 0x0000000000017941 */ /* 0x000fea0003800000 */
.L_x_102:
[----:B-----5:R-:W-:Y:S01]  /*4950*/  IMAD.U32 R4, R116, 0x10000, RZ ;  /* 0x0001000074047824 */ /* 0x020fe200078e00ff */
[----:B------:R-:W-:Y:S01]  /*4960*/  BSSY B1, `(.L_x_104) ;  /* 0x000000c000017945 */ /* 0x000fe20003800000 */
[----:B------:R-:W-:Y:S02]  /*4970*/  @P4 IMAD.MOV.U32 R5, RZ, RZ, R15 ;  /* 0x000000ffff054224 */ /* 0x000fe400078e000f */
[----:B------:R-:W-:-:S04]  /*4980*/  FMUL R4, R4, R91 ;  /* 0x0000005b04047220 */ /* 0x000fc80000400000 */
[----:B------:R-:W-:-:S05]  /*4990*/  FFMA R4, R29, R90, R4 ;  /* 0x0000005a1d047223 */ /* 0x000fca0000000004 */
[----:B------:R-:W-:-:S04]  /*49a0*/  F2FP.BF16.F32.PACK_AB R4, RZ, R4 ;  /* 0x00000004ff04723e */ /* 0x000fc800000010ff */
[----:B------:R-:W-:Y:S01]  /*49b0*/  PRMT R8, R4, 0x7610, R8 ;  /* 0x0000761004087816 */ /* 0x000fe20000000008 */
[----:B------:R-:W-:-:S05]  /*49c0*/  @P4 IMAD.MOV.U32 R4, RZ, RZ, R14 ;  /* 0x000000ffff044224 */ /* 0x000fca00078e000e */
[----:B------:R0:W-:Y:S01]  /*49d0*/  @P4 STG.E.U16 desc[UR36][R4.64+0x12], R8 ;  /* 0x0000120804004986 */ /* 0x0001e2000c101524 */
[----:B------:R-:W-:-:S04]  /*49e0*/  ISETP.NE.AND P4, PT, R117, RZ, PT ;  /* 0x000000ff7500720c */ /* 0x000fc80003f85270 */
[----:B------:R-:W-:-:S13]  /*49f0*/  ISETP.GT.AND P4, PT, R3, 0x88, P4 ;  /* 0x000000880300780c */ /* 0x000fda0002784270 */
[----:B0-----:R-:W-:Y:S05]  /*4a00*/  @!P4 BRA `(.L_x_105) ;  /* 0x000000000004c947 */ /* 0x001fea0003800000 */
[----:B------:R0:W5:Y:S02]  /*4a10*/  LDG.E.LTC128B.U16 R116, desc[UR36][R12.64+0x10] ;  /* 0x000010240c747981 */ /* 0x000164000c1e1520 */
.L_x_105:
[----:B------:R-:W-:Y:S05]  /*4a20*/  BSYNC B1 ;  /* 0x0000000000017941 */ /* 0x000fea0003800000 */
.L_x_104:
        /* <DEDUP_REMOVED lines=9> */
.L_x_107:
[----:B------:R-:W-:Y:S05]  /*4ac0*/  BSYNC B1 ;  /* 0x0000000000017941 */ /* 0x000fea0003800000 */
.L_x_106:
[----:B-----5:R-:W-:Y:S01]  /*4ad0*/  IMAD.U32 R4, R116, 0x10000, RZ ;  /* 0x0001000074047824 */ /* 0x020fe200078e00ff */
[----:B------:R-:W-:Y:S01]  /*4ae0*/  ISETP.NE.AND P6, PT, R121, RZ, PT ;  /* 0x000000ff7900720c */ /* 0x000fe20003fc5270 */
        /* <DEDUP_REMOVED lines=8> */
[----:B------:R-:W-:-:S13]  /*4b70*/  ISETP.GT.AND P4, PT, R3, 0x80, P6 ;  /* 0x000000800300780c */ /* 0x000fda0003784270 */
[----:B0-----:R-:W-:Y:S05]  /*4b80*/  @!P4 BRA `(.L_x_109) ;  /* 0x000000000004c947 */ /* 0x001fea0003800000 */
[----:B------:R0:W5:Y:S02]  /*4b90*/  LDG.E.LTC128B.U16 R116, desc[UR36][R60.64+0x20] ;  /* 0x000020243c747981 */ /* 0x000164000c1e1520 */
.L_x_109:
[----:B------:R-:W-:Y:S05]  /*4ba0*/  BSYNC B1 ;  /* 0x0000000000017941 */ /* 0x000fea0003800000 */
.L_x_108:
[----:B-----5:R-:W-:Y:S01]  /*4bb0*/  IMAD.U32 R4, R116, 0x10000, RZ ;  /* 0x0001000074047824 */ /* 0x020fe200078e00ff */
[----:B------:R-:W-:Y:S01]  /*4bc0*/  ISETP.NE.AND P6, PT, R103, RZ, PT ;  /* 0x000000ff6700720c */ /* 0x000fe20003fc5270 */
[----:B------:R-:W-:Y:S02]  /*4bd0*/  BSSY B1, `(.L_x_110) ;  /* 0x000000b000017945 */ /* 0x000fe40003800000 */
[----:B------:R-:W-:Y:S01]  /*4be0*/  FMUL R5, R4, R91 ;  /* 0x0000005b04057220 */ /* 0x000fe20000400000 */
[----:B------:R-:W-:-:S03]  /*4bf0*/  @P4 IMAD.MOV.U32 R4, RZ, RZ, R14 ;  /* 0x000000ffff044224 */ /* 0x000fc600078e000e */
        /* <DEDUP_REMOVED lines=8> */
.L_x_111:
[----:B------:R-:W-:Y:S05]  /*4c80*/  BSYNC B1 ;  /* 0x0000000000017941 */ /* 0x000fea0003800000 */
.L_x_110:
        /* <DEDUP_REMOVED lines=13> */
.L_x_113:
[----:B------:R-:W-:Y:S05]  /*4d60*/  BSYNC B1 ;  /* 0x0000000000017941 */ /* 0x000fea0003800000 */
.L_x_112:
[----:B-----5:R-:W-:Y:S01]  /*4d70*/  IMAD.U32 R4, R116, 0x10000, RZ ;  /* 0x0001000074047824 */ /* 0x020fe200078e00ff */
[----:B------:R-:W-:Y:S03]  /*4d80*/  BSSY B1, `(.L_x_114) ;  /* 0x000000b000017945 */ /* 0x000fe60003800000 */
        /* <DEDUP_REMOVED lines=10> */
.L_x_115:
[----:B------:R-:W-:Y:S05]  /*4e30*/  BSYNC B1 ;  /* 0x0000000000017941 */ /* 0x000fea0003800000 */
.L_x_114:
        /* <DEDUP_REMOVED lines=13> */
.L_x_117:
[----:B------:R-:W-:Y:S05]  /*4f10*/  BSYNC B1 ;  /* 0x0000000000017941 */ /* 0x000fea0003800000 */
.L_x_116:
        /* <DEDUP_REMOVED lines=13> */
.L_x_119:
[----:B------:R-:W-:Y:S05]  /*4ff0*/  BSYNC B1 ;  /* 0x0000000000017941 */ /* 0x000fea0003800000 */
.L_x_118:
        /* <DEDUP_REMOVED lines=13> */
.L_x_121:
[----:B------:R-:W-:Y:S05]  /*50d0*/  BSYNC B1 ;  /* 0x0000000000017941 */ /* 0x000fea0003800000 */
.L_x_120:
        /* <DEDUP_REMOVED lines=12> */
.L_x_123:
[----:B------:R-:W-:Y:S05]  /*51a0*/  BSYNC B1 ;  /* 0x0000000000017941 */ /* 0x000fea0003800000 */
.L_x_122:
        /* <DEDUP_REMOVED lines=13> */
.L_x_125:
[----:B------:R-:W-:Y:S05]  /*5280*/  BSYNC B1 ;  /* 0x0000000000017941 */ /* 0x000fea0003800000 */
.L_x_124:
        /* <DEDUP_REMOVED lines=13> */
.L_x_127:
[----:B------:R-:W-:Y:S05]  /*5360*/  BSYNC B1 ;  /* 0x0000000000017941 */ /* 0x000fea0003800000 */
.L_x_126:
        /* <DEDUP_REMOVED lines=13> */
.L_x_129:
[----:B------:R-:W-:Y:S05]  /*5440*/  BSYNC B1 ;  /* 0x0000000000017941 */ /* 0x000fea0003800000 */
.L_x_128:
        /* <DEDUP_REMOVED lines=12> */
.L_x_131:
[----:B------:R-:W-:Y:S05]  /*5510*/  BSYNC B1 ;  /* 0x0000000000017941 */ /* 0x000fea0003800000 */
.L_x_130:
        /* <DEDUP_REMOVED lines=13> */
.L_x_133:
[----:B------:R-:W-:Y:S05]  /*55f0*/  BSYNC B1 ;  /* 0x0000000000017941 */ /* 0x000fea0003800000 */
.L_x_132:
        /* <DEDUP_REMOVED lines=12> */
.L_x_135:
[----:B------:R-:W-:Y:S05]  /*56c0*/  BSYNC B1 ;  /* 0x0000000000017941 */ /* 0x000fea0003800000 */
.L_x_134:
        /* <DEDUP_REMOVED lines=12> */
.L_x_137:
[----:B------:R-:W-:Y:S05]  /*5790*/  BSYNC B1 ;  /* 0x0000000000017941 */ /* 0x000fea0003800000 */
.L_x_136:
[----:B-----5:R-:W-:Y:S01]  /*57a0*/  IMAD.U32 R4, R116, 0x10000, RZ ;  /* 0x0001000074047824 */ /* 0x020fe200078e00ff */
[----:B------:R-:W-:Y:S01]  /*57b0*/  ISETP.GT.AND P5, PT, R3, 0x88, P5 ;  /* 0x000000880300780c */ /* 0x000fe20002fa4270 */
        /* <DEDUP_REMOVED lines=8> */
[----:B------:R-:W-:Y:S05]  /*5840*/  @!P5 BRA `(.L_x_139) ;  /* 0x000000000004d947 */ /* 0x000fea0003800000 */
[----:B------:R0:W5:Y:S02]  /*5850*/  LDG.E.LTC128B.U16 R116, desc[UR36][R12.64+0x52] ;  /* 0x000052240c747981 */ /* 0x000164000c1e1520 */
.L_x_139:
[----:B------:R-:W-:Y:S05]  /*5860*/  BSYNC B1 ;  /* 0x0000000000017941 */ /* 0x000fea0003800000 */
.L_x_138:
[----:B0----5:R-:W-:Y:S01]  /*5870*/  IMAD.U32 R4, R116, 0x10000, RZ ;  /* 0x0001000074047824 */ /* 0x021fe200078e00ff */
        /* <DEDUP_REMOVED lines=11> */
.L_x_141:
[----:B------:R-:W-:Y:S05]  /*5930*/  BSYNC B1 ;  /* 0x0000000000017941 */ /* 0x000fea0003800000 */
.L_x_140:
[----:B0----5:R-:W-:Y:S01]  /*5940*/  IMAD.U32 R4, R116, 0x10000, RZ ;  /* 0x0001000074047824 */ /* 0x021fe200078e00ff */
        /* <DEDUP_REMOVED lines=11> */
.L_x_143:
[----:B------:R-:W-:Y:S05]  /*5a00*/  BSYNC B1 ;  /* 0x0000000000017941 */ /* 0x000fea0003800000 */
.L_x_142:
        /* <DEDUP_REMOVED lines=12> */
.L_x_145:
[----:B------:R-:W-:Y:S05]  /*5ad0*/  BSYNC B1 ;  /* 0x0000000000017941 */ /* 0x000fea0003800000 */
.L_x_144:
        /* <DEDUP_REMOVED lines=12> */
.L_x_147:
[----:B------:R-:W-:Y:S05]  /*5ba0*/  BSYNC B1 ;  /* 0x0000000000017941 */ /* 0x000fea0003800000 */
.L_x_146:
        /* <DEDUP_REMOVED lines=12> */
.L_x_149:
[----:B------:R-:W-:Y:S05]  /*5c70*/  BSYNC B1 ;  /* 0x0000000000017941 */ /* 0x000fea0003800000 */
.L_x_148:
        /* <DEDUP_REMOVED lines=12> */
.L_x_151:
[----:B------:R-:W-:Y:S05]  /*5d40*/  BSYNC B1 ;  /* 0x0000000000017941 */ /* 0x000fea0003800000 */
.L_x_150:
        /* <DEDUP_REMOVED lines=9> */
.L_x_153:
[----:B------:R-:W-:Y:S05]  /*5de0*/  BSYNC B1 ;  /* 0x0000000000017941 */ /* 0x000fea0003800000 */
.L_x_152:
        /* <DEDUP_REMOVED lines=12> */
.L_x_155:
[----:B------:R-:W-:Y:S05]  /*5eb0*/  BSYNC B1 ;  /* 0x0000000000017941 */ /* 0x000fea0003800000 */
.L_x_154:
[----:B------:R-:W-:Y:S05]  /*5ec0*/  @!P0 BRA `(.L_x_156) ;  /* 0x0000001400848947 */ /* 0x000fea0003800000 */
[----:B-----5:R-:W-:-:S04]  /*5ed0*/  IMAD.U32 R116, R116, 0x10000, RZ ;  /* 0x0001000074747824 */ /* 0x020fc800078e00ff */
[----:B------:R-:W-:-:S04]  /*5ee0*/  FMUL R116, R116, R91 ;  /* 0x0000005b74747220 */ /* 0x000fc80000400000 */
[----:B------:R-:W-:-:S05]  /*5ef0*/  FFMA R116, R55, R90, R116 ;  /* 0x0000005a37747223 */ /* 0x000fca0000000074 */
[----:B------:R-:W-:-:S05]  /*5f00*/  F2FP.BF16.F32.PACK_AB R116, RZ, R116 ;  /* 0x00000074ff74723e */ /* 0x000fca00000010ff */
[----:B------:R0:W-:Y:S01]  /*5f10*/  STG.E.U16 desc[UR36][R6.64+0x72], R116 ;  /* 0x0000727406007986 */ /* 0x0001e2000c101524 */
[----:B------:R-:W-:Y:S05]  /*5f20*/  BRA `(.L_x_156) ;  /* 0x00000014006c7947 */ /* 0x000fea0003800000 */
.L_x_33:
[----:B------:R-:W-:Y:S01]  /*5f30*/  ULDC.64 UR4, c[0x0][0x5c0] ;  /* 0x0001700000047ab9 */ /* 0x000fe20000000a00 */
[-C--:B------:R-:W-:Y:S01]  /*5f40*/  FMUL R56, R56, R90.reuse ;  /* 0x0000005a38387220 */ /* 0x080fe20000400000 */
[----:B------:R-:W-:Y:S01]  /*5f50*/  LEA R10, P1, R112, UR4, 0x1 ;  /* 0x00000004700a7c11 */ /* 0x000fe2000f8208ff */
[----:B------:R-:W-:Y:S01]  /*5f60*/  IMAD.SHL.U32 R7, R96, 0x2, RZ ;  /* 0x0000000260077824 */ /* 0x000fe200078e00ff */
[----:B------:R-:W-:Y:S01]  /*5f70*/  ISETP.GT.AND P3, PT, R4, 0x1, PT ;  /* 0x000000010400780c */ /* 0x000fe20003f64270 */
[----:B------:R-:W-:Y:S01]  /*5f80*/  FMUL R57, R57, R90 ;  /* 0x0000005a39397220 */ /* 0x000fe20000400000 */
[----:B------:R-:W-:Y:S01]  /*5f90*/  F2FP.BF16.F32.PACK_AB R56, RZ, R56 ;  /* 0x00000038ff38723e */ /* 0x000fe200000010ff */
[-C--:B------:R-:W-:Y:S01]  /*5fa0*/  FMUL R58, R58, R90.reuse ;  /* 0x0000005a3a3a7220 */ /* 0x080fe20000400000 */
[----:B------:R-:W-:Y:S01]  /*5fb0*/  LEA.HI.X R11, R112, UR5, R115, 0x1, P1 ;  /* 0x00000005700b7c11 */ /* 0x000fe200088f0c73 */
[-C--:B------:R-:W-:Y:S01]  /*5fc0*/  FMUL R59, R59, R90.reuse ;  /* 0x0000005a3b3b7220 */ /* 0x080fe20000400000 */
[----:B------:R-:W-:Y:S01]  /*5fd0*/  ISETP.GT.AND P1, PT, R3, RZ, P3 ;  /* 0x000000ff0300720c */ /* 0x000fe20001f24270 */
[----:B------:R-:W-:Y:S01]  /*5fe0*/  IMAD.SHL.U32 R23, R97, 0x2, RZ ;  /* 0x0000000261177824 */ /* 0x000fe200078e00ff */
[----:B------:R-:W-:Y:S01]  /*5ff0*/  ISETP.GT.AND P2, PT, R3, 0x8, P6 ;  /* 0x000000080300780c */ /* 0x000fe20003744270 */
[----:B------:R-:W-:Y:S01]  /*6000*/  @P0 STG.E.U16 desc[UR36][R10.64], R56 ;  /* 0x000000380a000986 */ /* 0x000fe2000c101524 */
[----:B------:R-:W-:Y:S01]  /*6010*/  SHF.L.U64.HI R5, R96, 0x1, R95 ;  /* 0x0000000160057819 */ /* 0x000fe2000001025f */
[----:B------:R-:W-:Y:S01]  /*6020*/  FMUL R60, R60, R90 ;  /* 0x0000005a3c3c7220 */ /* 0x000fe20000400000 */
[----:B------:R-:W-:Y:S01]  /*6030*/  IADD3 R8, P0, R7, R10, RZ ;  /* 0x0000000a07087210 */ /* 0x000fe20007f1e0ff */
[-C--:B------:R-:W-:Y:S01]  /*6040*/  FMUL R61, R61, R90.reuse ;  /* 0x0000005a3d3d7220 */ /* 0x080fe20000400000 */
[----:B------:R-:W-:Y:S01]  /*6050*/  F2FP.BF16.F32.PACK_AB R57, RZ, R57 ;  /* 0x00000039ff39723e */ /* 0x000fe200000010ff */
[----:B------:R-:W-:Y:S01]  /*6060*/  FMUL R63, R63, R90 ;  /* 0x0000005a3f3f7220 */ /* 0x000fe20000400000 */
[----:B------:R-:W-:Y:S01]  /*6070*/  F2FP.BF16.F32.PACK_AB R58, RZ, R58 ;  /* 0x0000003aff3a723e */ /* 0x000fe200000010ff */
[----:B------:R-:W-:Y:S01]  /*6080*/  IMAD.X R9, R5, 0x1, R11, P0 ;  /* 0x0000000105097824 */ /* 0x000fe200000e060b */
[----:B------:R-:W-:Y:S01]  /*6090*/  ISETP.GT.AND P0, PT, R3, 0x8, P3 ;  /* 0x000000080300780c */ /* 0x000fe20001f04270 */
[----:B------:R-:W-:Y:S01]  /*60a0*/  @P1 STG.E.U16 desc[UR36][R10.64+0x2], R57 ;  /* 0x000002390a001986 */ /* 0x000fe2000c101524 */
[----:B------:R-:W-:Y:S01]  /*60b0*/  F2FP.BF16.F32.PACK_AB R59, RZ, R59 ;  /* 0x0000003bff3b723e */ /* 0x000fe200000010ff */
[----:B------:R-:W-:Y:S01]  /*60c0*/  FMUL R62, R62, R90 ;  /* 0x0000005a3e3e7220 */ /* 0x000fe20000400000 */
[----:B------:R-:W-:Y:S01]  /*60d0*/  SHF.L.U64.HI R13, R97, 0x1, R94 ;  /* 0x00000001610d7819 */ /* 0x000fe2000001025e */
[----:B------:R-:W-:Y:S01]  /*60e0*/  @P2 STG.E.U16 desc[UR36][R8.64], R58 ;  /* 0x0000003a08002986 */ /* 0x000fe2000c101524 */
[----:B------:R-:W-:Y:S01]  /*60f0*/  IADD3 R6, P1, P2, R23, R10, R7 ;  /* 0x0000000a17067210 */ /* 0x000fe20007a3e007 */
[-C--:B------:R-:W-:Y:S01]  /*6100*/  FMUL R64, R64, R90.reuse ;  /* 0x0000005a40407220 */ /* 0x080fe20000400000 */
[C---:B------:R-:W-:Y:S01]  /*6110*/  ISETP.GT.AND P4, PT, R4.reuse, 0x8, PT ;  /* 0x000000080400780c */ /* 0x040fe20003f84270 */
[-C--:B------:R-:W-:Y:S01]  /*6120*/  FMUL R65, R65, R90.reuse ;  /* 0x0000005a41417220 */ /* 0x080fe20000400000 */
[----:B------:R-:W-:Y:S01]  /*6130*/  ISETP.GT.AND P3, PT, R4, 0x9, PT ;  /* 0x000000090400780c */ /* 0x000fe20003f64270 */
[-C--:B------:R-:W-:Y:S01]  /*6140*/  FMUL R66, R66, R90.reuse ;  /* 0x0000005a42427220 */ /* 0x080fe20000400000 */
[----:B------:R-:W-:Y:S01]  /*6150*/  IADD3.X R7, R13, R11, R5, P1, P2 ;  /* 0x0000000b0d077210 */ /* 0x000fe20000fe4405 */
[----:B------:R-:W-:Y:S01]  /*6160*/  @P0 STG.E.U16 desc[UR36][R8.64+0x2], R59 ;  /* 0x0000023b08000986 */ /* 0x000fe2000c101524 */
[----:B------:R-:W-:Y:S01]  /*6170*/  ISETP.GT.AND P1, PT, R3, RZ, P4 ;  /* 0x000000ff0300720c */ /* 0x000fe20002724270 */
[-C--:B------:R-:W-:Y:S01]  /*6180*/  FMUL R67, R67, R90.reuse ;  /* 0x0000005a43437220 */ /* 0x080fe20000400000 */
[----:B------:R-:W-:Y:S01]  /*6190*/  ISETP.GT.AND P0, PT, R3, RZ, P3 ;  /* 0x000000ff0300720c */ /* 0x000fe20001f04270 */
[----:B------:R-:W-:Y:S01]  /*61a0*/  FMUL R68, R68, R90 ;  /* 0x0000005a44447220 */ /* 0x000fe20000400000 */
[----:B------:R-:W-:Y:S01]  /*61b0*/  F2FP.BF16.F32.PACK_AB R60, RZ, R60 ;  /* 0x0000003cff3c723e */ /* 0x000fe200000010ff */
[-C--:B------:R-:W-:Y:S01]  /*61c0*/  FMUL R69, R69, R90.reuse ;  /* 0x0000005a45457220 */ /* 0x080fe20000400000 */
[----:B------:R-:W-:Y:S01]  /*61d0*/  F2FP.BF16.F32.PACK_AB R61, RZ, R61 ;  /* 0x0000003dff3d723e */ /* 0x000fe200000010ff */
[-C--:B------:R-:W-:Y:S01]  /*61e0*/  FMUL R70, R70, R90.reuse ;  /* 0x0000005a46467220 */ /* 0x080fe20000400000 */
[----:B------:R-:W-:Y:S01]  /*61f0*/  F2FP.BF16.F32.PACK_AB R63, RZ, R63 ;  /* 0x0000003fff3f723e */ /* 0x000fe200000010ff */
[----:B------:R-:W-:Y:S01]  /*6200*/  FMUL R71, R71, R90 ;  /* 0x0000005a47477220 */ /* 0x000fe20000400000 */
[----:B------:R-:W-:Y:S01]  /*6210*/  F2FP.BF16.F32.PACK_AB R62, RZ, R62 ;  /* 0x0000003eff3e723e */ /* 0x000fe200000010ff */
[----:B------:R-:W-:Y:S01]  /*6220*/  FMUL R72, R72, R90 ;  /* 0x0000005a48487220 */ /* 0x000fe20000400000 */
[----:B------:R-:W-:Y:S01]  /*6230*/  F2FP.BF16.F32.PACK_AB R64, RZ, R64 ;  /* 0x00000040ff40723e */ /* 0x000fe200000010ff */
[----:B------:R-:W-:Y:S01]  /*6240*/  @P1 STG.E.U16 desc[UR36][R10.64+0x10], R60 ;  /* 0x0000103c0a001986 */ /* 0x000fe2000c101524 */
[----:B------:R-:W-:Y:S01]  /*6250*/  ISETP.GT.AND P1, PT, R3, 0x8, P4 ;  /* 0x000000080300780c */ /* 0x000fe20002724270 */
[-C--:B------:R-:W-:Y:S01]  /*6260*/  FMUL R73, R73, R90.reuse ;  /* 0x0000005a49497220 */ /* 0x080fe20000400000 */
[----:B------:R-:W-:Y:S01]  /*6270*/  ISETP.GT.AND P2, PT, R4, 0x11, PT ;  /* 0x000000110400780c */ /* 0x000fe20003f44270 */
[----:B------:R-:W-:Y:S01]  /*6280*/  @P0 STG.E.U16 desc[UR36][R10.64+0x12], R61 ;  /* 0x0000123d0a000986 */ /* 0x000fe2000c101524 */
[----:B------:R-:W-:Y:S01]  /*6290*/  ISETP.GT.AND P0, PT, R3, 0x8, P3 ;  /* 0x000000080300780c */ /* 0x000fe20001f04270 */
[-C--:B------:R-:W-:Y:S01]  /*62a0*/  FMUL R74, R74, R90.reuse ;  /* 0x0000005a4a4a7220 */ /* 0x080fe20000400000 */
[----:B------:R-:W-:Y:S01]  /*62b0*/  ISETP.GT.AND P3, PT, R4, 0x10, PT ;  /* 0x000000100400780c */ /* 0x000fe20003f64270 */
[-C--:B------:R-:W-:Y:S01]  /*62c0*/  FMUL R75, R75, R90.reuse ;  /* 0x0000005a4b4b7220 */ /* 0x080fe20000400000 */
[----:B------:R-:W-:Y:S01]  /*62d0*/  F2FP.BF16.F32.PACK_AB R65, RZ, R65 ;  /* 0x00000041ff41723e */ /* 0x000fe200000010ff */
[----:B------:R-:W-:Y:S01]  /*62e0*/  FMUL R76, R76, R90 ;  /* 0x0000005a4c4c7220 */ /* 0x000fe20000400000 */
[----:B------:R-:W-:Y:S01]  /*62f0*/  F2FP.BF16.F32.PACK_AB R66, RZ, R66 ;  /* 0x00000042ff42723e */ /* 0x000fe200000010ff */
[----:B------:R-:W-:Y:S01]  /*6300*/  FMUL R77, R77, R90 ;  /* 0x0000005a4d4d7220 */ /* 0x000fe20000400000 */
[----:B------:R-:W-:Y:S01]  /*6310*/  F2FP.BF16.F32.PACK_AB R67, RZ, R67 ;  /* 0x00000043ff43723e */ /* 0x000fe200000010ff */
[----:B------:R-:W-:Y:S01]  /*6320*/  @P1 STG.E.U16 desc[UR36][R8.64+0x10], R62 ;  /* 0x0000103e08001986 */ /* 0x000fe2000c101524 */
[----:B------:R-:W-:Y:S01]  /*6330*/  F2FP.BF16.F32.PACK_AB R68, RZ, R68 ;  /* 0x00000044ff44723e */ /* 0x000fe200000010ff */
[-C--:B------:R-:W-:Y:S01]  /*6340*/  FMUL R78, R78, R90.reuse ;  /* 0x0000005a4e4e7220 */ /* 0x080fe20000400000 */
[----:B------:R-:W-:Y:S01]  /*6350*/  ISETP.GT.AND P1, PT, R4, 0x19, PT ;  /* 0x000000190400780c */ /* 0x000fe20003f24270 */
[----:B------:R-:W-:Y:S01]  /*6360*/  @P0 STG.E.U16 desc[UR36][R8.64+0x12], R63 ;  /* 0x0000123f08000986 */ /* 0x000fe2000c101524 */
[----:B------:R-:W-:Y:S01]  /*6370*/  ISETP.GT.AND P0, PT, R3, RZ, P3 ;  /* 0x000000ff0300720c */ /* 0x000fe20001f04270 */
[-C--:B------:R-:W-:Y:S01]  /*6380*/  FMUL R79, R79, R90.reuse ;  /* 0x0000005a4f4f7220 */ /* 0x080fe20000400000 */
[----:B------:R-:W-:Y:S01]  /*6390*/  F2FP.BF16.F32.PACK_AB R69, RZ, R69 ;  /* 0x00000045ff45723e */ /* 0x000fe200000010ff */
[----:B------:R-:W-:Y:S01]  /*63a0*/  FMUL R80, R80, R90 ;  /* 0x0000005a50507220 */ /* 0x000fe20000400000 */
[----:B------:R-:W-:Y:S01]  /*63b0*/  F2FP.BF16.F32.PACK_AB R70, RZ, R70 ;  /* 0x00000046ff46723e */ /* 0x000fe200000010ff */
        /* <DEDUP_REMOVED lines=8> */
[----:B------:R-:W-:Y:S01]  /*6440*/  @P0 STG.E.U16 desc[UR36][R10.64+0x20], R64 ;  /* 0x000020400a000986 */ /* 0x000fe2000c101524 */
[----:B------:R-:W-:Y:S01]  /*6450*/  ISETP.GT.AND P0, PT, R3, RZ, P2 ;  /* 0x000000ff0300720c */ /* 0x000fe20001704270 */
[-C--:B------:R-:W-:Y:S01]  /*6460*/  FMUL R85, R85, R90.reuse ;  /* 0x0000005a55557220 */ /* 0x080fe20000400000 */
[----:B------:R-:W-:Y:S01]  /*6470*/  F2FP.BF16.F32.PACK_AB R75, RZ, R75 ;  /* 0x0000004bff4b723e */ /* 0x000fe200000010ff */
[-C--:B------:R-:W-:Y:S01]  /*6480*/  FMUL R86, R86, R90.reuse ;  /* 0x0000005a56567220 */ /* 0x080fe20000400000 */
[----:B------:R-:W-:Y:S01]  /*6490*/  ISETP.GT.AND P5, PT, R4, 0x28, PT ;  /* 0x000000280400780c */ /* 0x000fe20003fa4270 */
[----:B------:R-:W-:Y:S01]  /*64a0*/  FMUL R87, R87, R90 ;  /* 0x0000005a57577220 */ /* 0x000fe20000400000 */
[----:B------:R-:W-:Y:S01]  /*64b0*/  F2FP.BF16.F32.PACK_AB R76, RZ, R76 ;  /* 0x0000004cff4c723e */ /* 0x000fe200000010ff */
[-C--:B------:R-:W-:Y:S01]  /*64c0*/  FMUL R24, R24, R90.reuse ;  /* 0x0000005a18187220 */ /* 0x080fe20000400000 */
[----:B------:R-:W-:Y:S01]  /*64d0*/  ISETP.GT.AND P4, PT, R4, 0x29, PT ;  /* 0x000000290400780c */ /* 0x000fe20003f84270 */
[-C--:B------:R-:W-:Y:S01]  /*64e0*/  FMUL R25, R25, R90.reuse ;  /* 0x0000005a19197220 */ /* 0x080fe20000400000 */
[----:B------:R-:W-:Y:S01]  /*64f0*/  F2FP.BF16.F32.PACK_AB R77, RZ, R77 ;  /* 0x0000004dff4d723e */ /* 0x000fe200000010ff */
[----:B------:R-:W-:Y:S01]  /*6500*/  FMUL R26, R26, R90 ;  /* 0x0000005a1a1a7220 */ /* 0x000fe20000400000 */
[----:B------:R-:W-:Y:S01]  /*6510*/  F2FP.BF16.F32.PACK_AB R78, RZ, R78 ;  /* 0x0000004eff4e723e */ /* 0x000fe200000010ff */
[----:B------:R-:W-:Y:S01]  /*6520*/  @P0 STG.E.U16 desc[UR36][R10.64+0x22], R65 ;  /* 0x000022410a000986 */ /* 0x000fe2000c101524 */
[----:B------:R-:W-:Y:S01]  /*6530*/  ISETP.GT.AND P0, PT, R3, 0x8, P3 ;  /* 0x000000080300780c */ /* 0x000fe20001f04270 */
[-C--:B------:R-:W-:Y:S01]  /*6540*/  FMUL R27, R27, R90.reuse ;  /* 0x0000005a1b1b7220 */ /* 0x080fe20000400000 */
[----:B------:R-:W-:Y:S01]  /*6550*/  F2FP.BF16.F32.PACK_AB R79, RZ, R79 ;  /* 0x0000004fff4f723e */ /* 0x000fe200000010ff */
[-C--:B------:R-:W-:Y:S01]  /*6560*/  FMUL R28, R28, R90.reuse ;  /* 0x0000005a1c1c7220 */ /* 0x080fe20000400000 */
[----:B------:R-:W-:Y:S01]  /*6570*/  ISETP.GT.AND P3, PT, R4, 0x30, PT ;  /* 0x000000300400780c */ /* 0x000fe20003f64270 */
        /* <DEDUP_REMOVED lines=8> */
[----:B------:R-:W-:Y:S01]  /*6600*/  @P0 STG.E.U16 desc[UR36][R8.64+0x20], R66 ;  /* 0x0000204208000986 */ /* 0x000fe2000c101524 */
[----:B------:R-:W-:Y:S01]  /*6610*/  ISETP.GT.AND P0, PT, R3, 0x8, P2 ;  /* 0x000000080300780c */ /* 0x000fe20001704270 */
[-C--:B------:R-:W-:Y:S01]  /*6620*/  FMUL R33, R33, R90.reuse ;  /* 0x0000005a21217220 */ /* 0x080fe20000400000 */
[----:B------:R-:W-:Y:S01]  /*6630*/  ISETP.GT.AND P2, PT, R4, 0x18, PT ;  /* 0x000000180400780c */ /* 0x000fe20003f44270 */
[----:B------:R-:W-:Y:S01]  /*6640*/  FMUL R34, R34, R90 ;  /* 0x0000005a22227220 */ /* 0x000fe20000400000 */
[----:B------:R-:W-:Y:S01]  /*6650*/  F2FP.BF16.F32.PACK_AB R84, RZ, R84 ;  /* 0x00000054ff54723e */ /* 0x000fe200000010ff */
[-C--:B------:R-:W-:Y:S01]  /*6660*/  FMUL R35, R35, R90.reuse ;  /* 0x0000005a23237220 */ /* 0x080fe20000400000 */
[----:B------:R-:W-:Y:S01]  /*6670*/  P2R R5, PR, RZ, 0x20 ;  /* 0x00000020ff057803 */ /* 0x000fe20000000000 */
[-C--:B------:R-:W-:Y:S01]  /*6680*/  FMUL R36, R36, R90.reuse ;  /* 0x0000005a24247220 */ /* 0x080fe20000400000 */
[----:B------:R-:W-:Y:S01]  /*6690*/  F2FP.BF16.F32.PACK_AB R85, RZ, R85 ;  /* 0x00000055ff55723e */ /* 0x000fe200000010ff */
[----:B------:R-:W-:Y:S01]  /*66a0*/  FMUL R37, R37, R90 ;  /* 0x0000005a25257220 */ /* 0x000fe20000400000 */
[----:B------:R-:W-:Y:S01]  /*66b0*/  F2FP.BF16.F32.PACK_AB R86, RZ, R86 ;  /* 0x00000056ff56723e */ /* 0x000fe200000010ff */
[-C--:B------:R-:W-:Y:S01]  /*66c0*/  FMUL R38, R38, R90.reuse ;  /* 0x0000005a26267220 */ /* 0x080fe20000400000 */
[----:B------:R-:W-:Y:S01]  /*66d0*/  F2FP.BF16.F32.PACK_AB R87, RZ, R87 ;  /* 0x00000057ff57723e */ /* 0x000fe200000010ff */
[----:B------:R-:W-:Y:S01]  /*66e0*/  @P0 STG.E.U16 desc[UR36][R8.64+0x22], R67 ;  /* 0x0000224308000986 */ /* 0x000fe2000c101524 */
[----:B------:R-:W-:Y:S01]  /*66f0*/  ISETP.GT.AND P0, PT, R3, RZ, P2 ;  /* 0x000000ff0300720c */ /* 0x000fe20001704270 */
        /* <DEDUP_REMOVED lines=36> */
[----:B------:R-:W-:Y:S01]  /*6940*/  FMUL R55, R55, R90 ;  /* 0x0000005a37377220 */ /* 0x000fe20000400000 */
[----:B------:R-:W-:-:S02]  /*6950*/  F2FP.BF16.F32.PACK_AB R39, RZ, R39 ;  /* 0x00000027ff27723e */ /* 0x000fc400000010ff */
[----:B------:R-:W-:Y:S01]  /*6960*/  F2FP.BF16.F32.PACK_AB R40, RZ, R40 ;  /* 0x00000028ff28723e */ /* 0x000fe200000010ff */
[----:B------:R-:W-:Y:S01]  /*6970*/  @P0 STG.E.U16 desc[UR36][R8.64+0x30], R70 ;  /* 0x0000304608000986 */ /* 0x000fe2000c101524 */
[----:B------:R-:W-:Y:S02]  /*6980*/  ISETP.GT.AND P0, PT, R3, 0x8, P1 ;  /* 0x000000080300780c */ /* 0x000fe40000f04270 */
[----:B------:R-:W-:Y:S02]  /*6990*/  ISETP.GT.AND P1, PT, R4, 0x21, PT ;  /* 0x000000210400780c */ /* 0x000fe40003f24270 */
[----:B------:R-:W-:Y:S02]  /*69a0*/  F2FP.BF16.F32.PACK_AB R41, RZ, R41 ;  /* 0x00000029ff29723e */ /* 0x000fe400000010ff */
[----:B------:R-:W-:Y:S02]  /*69b0*/  F2FP.BF16.F32.PACK_AB R42, RZ, R42 ;  /* 0x0000002aff2a723e */ /* 0x000fe400000010ff */
[----:B------:R-:W-:-:S02]  /*69c0*/  F2FP.BF16.F32.PACK_AB R43, RZ, R43 ;  /* 0x0000002bff2b723e */ /* 0x000fc400000010ff */
[----:B------:R-:W-:Y:S02]  /*69d0*/  F2FP.BF16.F32.PACK_AB R44, RZ, R44 ;  /* 0x0000002cff2c723e */ /* 0x000fe400000010ff */
[----:B------:R-:W-:Y:S01]  /*69e0*/  F2FP.BF16.F32.PACK_AB R45, RZ, R45 ;  /* 0x0000002dff2d723e */ /* 0x000fe200000010ff */
[----:B------:R-:W-:Y:S01]  /*69f0*/  @P0 STG.E.U16 desc[UR36][R8.64+0x32], R71 ;  /* 0x0000324708000986 */ /* 0x000fe2000c101524 */
[----:B------:R-:W-:Y:S02]  /*6a00*/  ISETP.GT.AND P0, PT, R3, RZ, P2 ;  /* 0x000000ff0300720c */ /* 0x000fe40001704270 */
[----:B------:R-:W-:Y:S02]  /*6a10*/  F2FP.BF16.F32.PACK_AB R46, RZ, R46 ;  /* 0x0000002eff2e723e */ /* 0x000fe400000010ff */
[----:B------:R-:W-:Y:S02]  /*6a20*/  F2FP.BF16.F32.PACK_AB R47, RZ, R47 ;  /* 0x0000002fff2f723e */ /* 0x000fe400000010ff */
[----:B------:R-:W-:-:S02]  /*6a30*/  F2FP.BF16.F32.PACK_AB R48, RZ, R48 ;  /* 0x00000030ff30723e */ /* 0x000fc400000010ff */
[----:B------:R-:W-:Y:S02]  /*6a40*/  F2FP.BF16.F32.PACK_AB R49, RZ, R49 ;  /* 0x00000031ff31723e */ /* 0x000fe400000010ff */
[----:B------:R-:W-:Y:S02]  /*6a50*/  F2FP.BF16.F32.PACK_AB R50, RZ, R50 ;  /* 0x00000032ff32723e */ /* 0x000fe400000010ff */
[----:B------:R-:W-:Y:S01]  /*6a60*/  F2FP.BF16.F32.PACK_AB R51, RZ, R51 ;  /* 0x00000033ff33723e */ /* 0x000fe200000010ff */
[----:B------:R-:W-:Y:S01]  /*6a70*/  @P0 STG.E.U16 desc[UR36][R10.64+0x40], R72 ;  /* 0x000040480a000986 */ /* 0x000fe2000c101524 */
[----:B------:R-:W-:Y:S02]  /*6a80*/  ISETP.GT.AND P0, PT, R3, RZ, P1 ;  /* 0x000000ff0300720c */ /* 0x000fe40000f04270 */
[----:B------:R-:W-:Y:S02]  /*6a90*/  F2FP.BF16.F32.PACK_AB R52, RZ, R52 ;  /* 0x00000034ff34723e */ /* 0x000fe400000010ff */
[----:B------:R-:W-:-:S02]  /*6aa0*/  F2FP.BF16.F32.PACK_AB R53, RZ, R53 ;  /* 0x00000035ff35723e */ /* 0x000fc400000010ff */
[----:B------:R-:W-:Y:S02]  /*6ab0*/  F2FP.BF16.F32.PACK_AB R54, RZ, R54 ;  /* 0x00000036ff36723e */ /* 0x000fe400000010ff */
[----:B------:R-:W-:-:S05]  /*6ac0*/  F2FP.BF16.F32.PACK_AB R55, RZ, R55 ;  /* 0x00000037ff37723e */ /* 0x000fca00000010ff */
[----:B------:R-:W-:Y:S01]  /*6ad0*/  @P0 STG.E.U16 desc[UR36][R10.64+0x42], R73 ;  /* 0x000042490a000986 */ /* 0x000fe2000c101524 */
[----:B------:R-:W-:Y:S02]  /*6ae0*/  ISETP.GT.AND P0, PT, R3, 0x8, P2 ;  /* 0x000000080300780c */ /* 0x000fe40001704270 */
[----:B------:R-:W-:-:S11]  /*6af0*/  ISETP.GT.AND P2, PT, R4, 0x38, PT ;  /* 0x000000380400780c */ /* 0x000fd60003f44270 */
[----:B------:R-:W-:Y:S01]  /*6b00*/  @P0 STG.E.U16 desc[UR36][R8.64+0x40], R74 ;  /* 0x0000404a08000986 */ /* 0x000fe2000c101524 */
[----:B------:R-:W-:-:S13]  /*6b10*/  ISETP.GT.AND P0, PT, R3, 0x8, P1 ;  /* 0x000000080300780c */ /* 0x000fda0000f04270 */
[----:B------:R-:W-:Y:S01]  /*6b20*/  @P0 STG.E.U16 desc[UR36][R8.64+0x42], R75 ;  /* 0x0000424b08000986 */ /* 0x000fe2000c101524 */
[----:B------:R-:W-:-:S13]  /*6b30*/  ISETP.GT.AND P0, PT, R3, RZ, P5 ;  /* 0x000000ff0300720c */ /* 0x000fda0002f04270 */
[----:B------:R-:W-:Y:S01]  /*6b40*/  @P0 STG.E.U16 desc[UR36][R10.64+0x50], R76 ;  /* 0x0000504c0a000986 */ /* 0x000fe2000c101524 */
[----:B------:R-:W-:-:S13]  /*6b50*/  ISETP.GT.AND P0, PT, R3, RZ, P4 ;  /* 0x000000ff0300720c */ /* 0x000fda0002704270 */
[----:B------:R-:W-:Y:S01]  /*6b60*/  @P0 STG.E.U16 desc[UR36][R10.64+0x52], R77 ;  /* 0x0000524d0a000986 */ /* 0x000fe2000c101524 */
[----:B------:R-:W-:-:S13]  /*6b70*/  ISETP.GT.AND P0, PT, R3, 0x8, P5 ;  /* 0x000000080300780c */ /* 0x000fda0002f04270 */
[----:B------:R-:W-:Y:S01]  /*6b80*/  @P0 STG.E.U16 desc[UR36][R8.64+0x50], R78 ;  /* 0x0000504e08000986 */ /* 0x000fe2000c101524 */
[----:B------:R-:W-:-:S13]  /*6b90*/  ISETP.GT.AND P0, PT, R3, 0x8, P4 ;  /* 0x000000080300780c */ /* 0x000fda0002704270 */
[----:B------:R-:W-:Y:S01]  /*6ba0*/  @P0 STG.E.U16 desc[UR36][R8.64+0x52], R79 ;  /* 0x0000524f08000986 */ /* 0x000fe2000c101524 */
[----:B------:R-:W-:-:S13]  /*6bb0*/  ISETP.GT.AND P0, PT, R3, RZ, P3 ;  /* 0x000000ff0300720c */ /* 0x000fda0001f04270 */
[----:B------:R-:W-:Y:S01]  /*6bc0*/  @P0 STG.E.U16 desc[UR36][R10.64+0x60], R80 ;  /* 0x000060500a000986 */ /* 0x000fe2000c101524 */
[----:B------:R-:W-:-:S04]  /*6bd0*/  ISETP.GT.AND P0, PT, R4, 0x31, PT ;  /* 0x000000310400780c */ /* 0x000fc80003f04270 */
[----:B------:R-:W-:-:S13]  /*6be0*/  ISETP.GT.AND P1, PT, R3, RZ, P0 ;  /* 0x000000ff0300720c */ /* 0x000fda0000724270 */
[----:B------:R-:W-:Y:S01]  /*6bf0*/  @P1 STG.E.U16 desc[UR36][R10.64+0x62], R81 ;  /* 0x000062510a001986 */ /* 0x000fe2000c101524 */
[----:B------:R-:W-:-:S13]  /*6c00*/  ISETP.GT.AND P1, PT, R3, 0x8, P3 ;  /* 0x000000080300780c */ /* 0x000fda0001f24270 */
[----:B------:R-:W-:Y:S01]  /*6c10*/  @P1 STG.E.U16 desc[UR36][R8.64+0x60], R82 ;  /* 0x0000605208001986 */ /* 0x000fe2000c101524 */
[----:B------:R-:W-:-:S13]  /*6c20*/  ISETP.GT.AND P1, PT, R3, 0x8, P0 ;  /* 0x000000080300780c */ /* 0x000fda0000724270 */
[----:B------:R-:W-:Y:S01]  /*6c30*/  @P1 STG.E.U16 desc[UR36][R8.64+0x62], R83 ;  /* 0x0000625308001986 */ /* 0x000fe2000c101524 */
[----:B------:R-:W-:-:S05]  /*6c40*/  IADD3 R14, P1, R23, R8, RZ ;  /* 0x00000008170e7210 */ /* 0x000fca0007f3e0ff */
[----:B------:R-:W-:Y:S01]  /*6c50*/  IMAD.X R15, R13, 0x1, R9, P1 ;  /* 0x000000010d0f7824 */ /* 0x000fe200008e0609 */
[----:B------:R-:W-:-:S13]  /*6c60*/  ISETP.GT.AND P1, PT, R3, RZ, P2 ;  /* 0x000000ff0300720c */ /* 0x000fda0001724270 */
[----:B------:R-:W-:Y:S01]  /*6c70*/  @P1 STG.E.U16 desc[UR36][R10.64+0x70], R84 ;  /* 0x000070540a001986 */ /* 0x000fe2000c101524 */
[----:B------:R-:W-:-:S05]  /*6c80*/  IADD3 R20, P1, R23, R8, RZ ;  /* 0x0000000817147210 */ /* 0x000fca0007f3e0ff */
[----:B------:R-:W-:Y:S01]  /*6c90*/  IMAD.X R21, R13, 0x1, R9, P1 ;  /* 0x000000010d157824 */ /* 0x000fe200008e0609 */
[----:B------:R-:W-:-:S05]  /*6ca0*/  IADD3 R12, P1, R23, R10, RZ ;  /* 0x0000000a170c7210 */ /* 0x000fca0007f3e0ff */
[----:B------:R-:W-:Y:S01]  /*6cb0*/  IMAD.X R13, R13, 0x1, R11, P1 ;  /* 0x000000010d0d7824 */ /* 0x000fe200008e060b */
[----:B------:R-:W-:-:S04]  /*6cc0*/  ISETP.GT.AND P1, PT, R4, 0x39, PT ;  /* 0x000000390400780c */ /* 0x000fc80003f24270 */
[----:B------:R-:W-:-:S13]  /*6cd0*/  ISETP.GT.AND P5, PT, R3, RZ, P1 ;  /* 0x000000ff0300720c */ /* 0x000fda0000fa4270 */
[----:B------:R-:W-:Y:S01]  /*6ce0*/  @P5 STG.E.U16 desc[UR36][R10.64+0x72], R85 ;  /* 0x000072550a005986 */ /* 0x000fe2000c101524 */
[----:B------:R-:W-:-:S13]  /*6cf0*/  ISETP.GT.AND P5, PT, R3, 0x8, P2 ;  /* 0x000000080300780c */ /* 0x000fda00017a4270 */
[----:B------:R-:W-:Y:S01]  /*6d00*/  @P5 STG.E.U16 desc[UR36][R8.64+0x70], R86 ;  /* 0x0000705608005986 */ /* 0x000fe2000c101524 */
[----:B------:R-:W-:-:S13]  /*6d10*/  ISETP.GT.AND P5, PT, R3, 0x8, P1 ;  /* 0x000000080300780c */ /* 0x000fda0000fa4270 */
[----:B------:R0:W-:Y:S01]  /*6d20*/  @P5 STG.E.U16 desc[UR36][R8.64+0x72], R87 ;  /* 0x0000725708005986 */ /* 0x0001e2000c101524 */
[C---:B------:R-:W-:Y:S02]  /*6d30*/  ISETP.GT.AND P5, PT, R3.reuse, 0x80, P6 ;  /* 0x000000800300780c */ /* 0x040fe400037a4270 */
[----:B------:R-:W-:-:S11]  /*6d40*/  ISETP.GT.AND P6, PT, R3, 0x88, P6 ;  /* 0x000000880300780c */ /* 0x000fd600037c4270 */
[----:B------:R-:W-:Y:S01]  /*6d50*/  @P5 STG.E.U16 desc[UR36][R12.64], R24 ;  /* 0x000000180c005986 */ /* 0x000fe2000c101524 */
[----:B------:R-:W-:-:S04]  /*6d60*/  ISETP.GT.AND P5, PT, R4, 0x1, PT ;  /* 0x000000010400780c */ /* 0x000fc80003fa4270 */
[----:B------:R-:W-:-:S13]  /*6d70*/  ISETP.GT.AND P5, PT, R3, 0x80, P5 ;  /* 0x000000800300780c */ /* 0x000fda0002fa4270 */
[----:B0-----:R-:W-:Y:S02]  /*6d80*/  @P5 IMAD.MOV.U32 R8, RZ, RZ, R12 ;  /* 0x000000ffff085224 */ /* 0x001fe400078e000c */
[----:B------:R-:W-:-:S05]  /*6d90*/  @P5 IMAD.MOV.U32 R9, RZ, RZ, R13 ;  /* 0x000000ffff095224 */ /* 0x000fca00078e000d */
[----:B------:R0:W-:Y:S01]  /*6da0*/  @P5 STG.E.U16 desc[UR36][R8.64+0x2], R25 ;  /* 0x0000021908005986 */ /* 0x0001e2000c101524 */
[----:B------:R-:W-:-:S03]  /*6db0*/  ISETP.NE.AND P5, PT, R5, RZ, PT ;  /* 0x000000ff0500720c */ /* 0x000fc60003fa5270 */
[----:B------:R-:W-:Y:S01]  /*6dc0*/  @P6 STG.E.U16 desc[UR36][R14.64], R26 ;  /* 0x0000001a0e006986 */ /* 0x000fe2000c101524 */
[----:B------:R-:W-:-:S04]  /*6dd0*/  ISETP.GT.AND P6, PT, R4, 0x1, PT ;  /* 0x000000010400780c */ /* 0x000fc80003fc4270 */
[----:B------:R-:W-:-:S13]  /*6de0*/  ISETP.GT.AND P6, PT, R3, 0x88, P6 ;  /* 0x000000880300780c */ /* 0x000fda00037c4270 */
[----:B------:R-:W-:Y:S01]  /*6df0*/  @P6 STG.E.U16 desc[UR36][R20.64+0x2], R27 ;  /* 0x0000021b14006986 */ /* 0x000fe2000c101524 */
[----:B------:R-:W-:-:S04]  /*6e00*/  ISETP.GT.AND P6, PT, R4, 0x8, PT ;  /* 0x000000080400780c */ /* 0x000fc80003fc4270 */
[----:B------:R-:W-:-:S13]  /*6e10*/  ISETP.GT.AND P6, PT, R3, 0x80, P6 ;  /* 0x000000800300780c */ /* 0x000fda00037c4270 */
[----:B0-----:R-:W-:Y:S02]  /*6e20*/  @P6 IMAD.MOV.U32 R8, RZ, RZ, R12 ;  /* 0x000000ffff086224 */ /* 0x001fe400078e000c */
[----:B------:R-:W-:-:S05]  /*6e30*/  @P6 IMAD.MOV.U32 R9, RZ, RZ, R13 ;  /* 0x000000ffff096224 */ /* 0x000fca00078e000d */
[----:B------:R0:W-:Y:S01]  /*6e40*/  @P6 STG.E.U16 desc[UR36][R8.64+0x10], R28 ;  /* 0x0000101c08006986 */ /* 0x0001e2000c101524 */
[----:B------:R-:W-:-:S04]  /*6e50*/  ISETP.GT.AND P6, PT, R4, 0x9, PT ;  /* 0x000000090400780c */ /* 0x000fc80003fc4270 */
[----:B------:R-:W-:-:S13]  /*6e60*/  ISETP.GT.AND P6, PT, R3, 0x80, P6 ;  /* 0x000000800300780c */ /* 0x000fda00037c4270 */
[----:B0-----:R-:W-:Y:S02]  /*6e70*/  @P6 IMAD.MOV.U32 R8, RZ, RZ, R12 ;  /* 0x000000ffff086224 */ /* 0x001fe400078e000c */
[----:B------:R-:W-:-:S05]  /*6e80*/  @P6 IMAD.MOV.U32 R9, RZ, RZ, R13 ;  /* 0x000000ffff096224 */ /* 0x000fca00078e000d */
[----:B------:R0:W-:Y:S01]  /*6e90*/  @P6 STG.E.U16 desc[UR36][R8.64+0x12], R29 ;  /* 0x0000121d08006986 */ /* 0x0001e2000c101524 */
[----:B------:R-:W-:-:S04]  /*6ea0*/  ISETP.GT.AND P6, PT, R4, 0x8, PT ;  /* 0x000000080400780c */ /* 0x000fc80003fc4270 */
[----:B------:R-:W-:-:S13]  /*6eb0*/  ISETP.GT.AND P6, PT, R3, 0x88, P6 ;  /* 0x000000880300780c */ /* 0x000fda00037c4270 */
        /* <DEDUP_REMOVED lines=45> */
[----:B------:R-:W-:Y:S01]  /*7190*/  @P6 STG.E.U16 desc[UR36][R8.64+0x42], R41 ;  /* 0x0000422908006986 */ /* 0x000fe2000c101524 */
[----:B------:R-:W-:-:S04]  /*71a0*/  ISETP.GT.AND P6, PT, R4, 0x20, PT ;  /* 0x000000200400780c */ /* 0x000fc80003fc4270 */
[----:B------:R-:W-:-:S13]  /*71b0*/  ISETP.GT.AND P6, PT, R3, 0x88, P6 ;  /* 0x000000880300780c */ /* 0x000fda00037c4270 */
[----:B------:R-:W-:Y:S01]  /*71c0*/  @P6 STG.E.U16 desc[UR36][R6.64+0x40], R42 ;  /* 0x0000402a06006986 */ /* 0x000fe2000c101524 */
[----:B------:R-:W-:-:S04]  /*71d0*/  ISETP.GT.AND P6, PT, R4, 0x21, PT ;  /* 0x000000210400780c */ /* 0x000fc80003fc4270 */
[----:B------:R-:W-:-:S13]  /*71e0*/  ISETP.GT.AND P6, PT, R3, 0x88, P6 ;  /* 0x000000880300780c */ /* 0x000fda00037c4270 */
[----:B------:R-:W-:Y:S02]  /*71f0*/  @P6 IMAD.MOV.U32 R4, RZ, RZ, R6 ;  /* 0x000000ffff046224 */ /* 0x000fe400078e0006 */
[----:B------:R-:W-:-:S05]  /*7200*/  @P6 IMAD.MOV.U32 R5, RZ, RZ, R7 ;  /* 0x000000ffff056224 */ /* 0x000fca00078e0007 */
[----:B------:R0:W-:Y:S01]  /*7210*/  @P6 STG.E.U16 desc[UR36][R4.64+0x42], R43 ;  /* 0x0000422b04006986 */ /* 0x0001e2000c101524 */
[C---:B------:R-:W-:Y:S02]  /*7220*/  ISETP.GT.AND P6, PT, R3.reuse, 0x80, P5 ;  /* 0x000000800300780c */ /* 0x040fe40002fc4270 */
[----:B------:R-:W-:-:S11]  /*7230*/  ISETP.GT.AND P5, PT, R3, 0x88, P5 ;  /* 0x000000880300780c */ /* 0x000fd60002fa4270 */
[----:B0-----:R-:W-:Y:S02]  /*7240*/  @P6 IMAD.MOV.U32 R4, RZ, RZ, R12 ;  /* 0x000000ffff046224 */ /* 0x001fe400078e000c */
[----:B------:R-:W-:-:S05]  /*7250*/  @P6 IMAD.MOV.U32 R5, RZ, RZ, R13 ;  /* 0x000000ffff056224 */ /* 0x000fca00078e000d */
[----:B------:R0:W-:Y:S01]  /*7260*/  @P6 STG.E.U16 desc[UR36][R4.64+0x50], R44 ;  /* 0x0000502c04006986 */ /* 0x0001e2000c101524 */
[C---:B------:R-:W-:Y:S02]  /*7270*/  ISETP.GT.AND P6, PT, R3.reuse, 0x80, P4 ;  /* 0x000000800300780c */ /* 0x040fe400027c4270 */
[----:B------:R-:W-:-:S11]  /*7280*/  ISETP.GT.AND P4, PT, R3, 0x88, P4 ;  /* 0x000000880300780c */ /* 0x000fd60002784270 */
[----:B0-----:R-:W-:Y:S02]  /*7290*/  @P6 IMAD.MOV.U32 R4, RZ, RZ, R12 ;  /* 0x000000ffff046224 */ /* 0x001fe400078e000c */
[----:B------:R-:W-:-:S05]  /*72a0*/  @P6 IMAD.MOV.U32 R5, RZ, RZ, R13 ;  /* 0x000000ffff056224 */ /* 0x000fca00078e000d */
[----:B------:R0:W-:Y:S02]  /*72b0*/  @P6 STG.E.U16 desc[UR36][R4.64+0x52], R45 ;  /* 0x0000522d04006986 */ /* 0x0001e4000c101524 */
[----:B0-----:R-:W-:Y:S02]  /*72c0*/  @P5 IMAD.MOV.U32 R4, RZ, RZ, R6 ;  /* 0x000000ffff045224 */ /* 0x001fe400078e0006 */
[----:B------:R-:W-:-:S05]  /*72d0*/  @P5 IMAD.MOV.U32 R5, RZ, RZ, R7 ;  /* 0x000000ffff055224 */ /* 0x000fca00078e0007 */
[----:B------:R0:W-:Y:S01]  /*72e0*/  @P5 STG.E.U16 desc[UR36][R4.64+0x50], R46 ;  /* 0x0000502e04005986 */ /* 0x0001e2000c101524 */
[C---:B------:R-:W-:Y:S02]  /*72f0*/  ISETP.GT.AND P5, PT, R3.reuse, 0x80, P3 ;  /* 0x000000800300780c */ /* 0x040fe40001fa4270 */
[----:B------:R-:W-:Y:S01]  /*7300*/  ISETP.GT.AND P3, PT, R3, 0x88, P3 ;  /* 0x000000880300780c */ /* 0x000fe20001f64270 */
        /* <DEDUP_REMOVED lines=17> */
[----:B------:R0:W-:Y:S02]  /*7420*/  @P3 STG.E.U16 desc[UR36][R4.64+0x60], R50 ;  /* 0x0000603204003986 */ /* 0x0001e4000c101524 */
[----:B0-----:R-:W-:Y:S02]  /*7430*/  @P0 IMAD.MOV.U32 R4, RZ, RZ, R6 ;  /* 0x000000ffff040224 */ /* 0x001fe400078e0006 */
[----:B------:R-:W-:-:S05]  /*7440*/  @P0 IMAD.MOV.U32 R5, RZ, RZ, R7 ;  /* 0x000000ffff050224 */ /* 0x000fca00078e0007 */
[----:B------:R0:W-:Y:S02]  /*7450*/  @P0 STG.E.U16 desc[UR36][R4.64+0x62], R51 ;  /* 0x0000623304000986 */ /* 0x0001e4000c101524 */
[----:B0-----:R-:W-:Y:S02]  /*7460*/  @P5 IMAD.MOV.U32 R4, RZ, RZ, R12 ;  /* 0x000000ffff045224 */ /* 0x001fe400078e000c */
[----:B------:R-:W-:-:S05]  /*7470*/  @P5 IMAD.MOV.U32 R5, RZ, RZ, R13 ;  /* 0x000000ffff055224 */ /* 0x000fca00078e000d */
[----:B------:R0:W-:Y:S04]  /*7480*/  @P5 STG.E.U16 desc[UR36][R4.64+0x70], R52 ;  /* 0x0000703404005986 */ /* 0x0001e8000c101524 */
[----:B------:R1:W-:Y:S01]  /*7490*/  @P4 STG.E.U16 desc[UR36][R12.64+0x72], R53 ;  /* 0x000072350c004986 */ /* 0x0003e2000c101524 */
[----:B0-----:R-:W-:Y:S02]  /*74a0*/  @P2 IMAD.MOV.U32 R4, RZ, RZ, R6 ;  /* 0x000000ffff042224 */ /* 0x001fe400078e0006 */
[----:B------:R-:W-:-:S05]  /*74b0*/  @P2 IMAD.MOV.U32 R5, RZ, RZ, R7 ;  /* 0x000000ffff052224 */ /* 0x000fca00078e0007 */
[----:B------:R1:W-:Y:S04]  /*74c0*/  @P2 STG.E.U16 desc[UR36][R4.64+0x70], R54 ;  /* 0x0000703604002986 */ /* 0x0003e8000c101524 */
[----:B------:R1:W-:Y:S02]  /*74d0*/  @P1 STG.E.U16 desc[UR36][R6.64+0x72], R55 ;  /* 0x0000723706001986 */ /* 0x0003e4000c101524 */
.L_x_156:
[----:B------:R-:W-:Y:S05]  /*74e0*/  BSYNC B0 ;  /* 0x0000000000007941 */ /* 0x000fea0003800000 */
.L_x_32:
[----:B------:R-:W-:Y:S01]  /*74f0*/  IADD3 R16, P0, R16, UR38, RZ ;  /* 0x0000002610107c10 */ /* 0x000fe2000ff1e0ff */
[----:B------:R-:W-:Y:S01]  /*7500*/  ULDC.64 UR4, c[0x0][0x650] ;  /* 0x0001940000047ab9 */ /* 0x000fe20000000a00 */
[----:B------:R-:W-:Y:S01]  /*7510*/  PRMT R3, RZ, 0x7610, R3 ;  /* 0x00007610ff037816 */ /* 0x000fe20000000003 */
[----:B------:R-:W-:Y:S01]  /*7520*/  IMAD.MOV.U32 R103, RZ, RZ, -0x1 ;  /* 0xffffffffff677424 */ /* 0x000fe200078e00ff */
[----:B------:R-:W-:Y:S01]  /*7530*/  IADD3.X R17, R17, UR41, RZ, P0, !PT ;  /* 0x0000002911117c10 */ /* 0x000fe200087fe4ff */
[----:B------:R-:W-:Y:S01]  /*7540*/  IMAD.MOV.U32 R23, RZ, RZ, -0x1 ;  /* 0xffffffffff177424 */ /* 0x000fe200078e00ff */
[----:B------:R-:W-:-:S04]  /*7550*/  ISETP.GE.U32.AND P0, PT, R16, UR4, PT ;  /* 0x0000000410007c0c */ /* 0x000fc8000bf06070 */
[----:B------:R-:W-:-:S13]  /*7560*/  ISETP.GE.U32.AND.EX P0, PT, R17, UR5, PT, P0 ;  /* 0x0000000511007c0c */ /* 0x000fda000bf06100 */
[----:B------:R-:W-:Y:S05]  /*7570*/  @P0 BRA `(.L_x_157) ;  /* 0x00000004004c0947 */ /* 0x000fea0003800000 */
[----:B----4-:R-:W4:Y:S01]  /*7580*/  LDC.64 R10, c[0x0][0x628] ;  /* 0x00018a00ff0a7b82 */ /* 0x010f220000000a00 */
[----:B01----:R-:W0:Y:S01]  /*7590*/  S2R R12, SR_CTAID.X ;  /* 0x00000000000c7919 */ /* 0x003e220000002500 */
[----:B------:R-:W-:Y:S02]  /*75a0*/  IMAD.MOV.U32 R8, RZ, RZ, R16 ;  /* 0x000000ffff087224 */ /* 0x000fe400078e0010 */
[----:B------:R-:W-:Y:S01]  /*75b0*/  IMAD.MOV.U32 R9, RZ, RZ, R17 ;  /* 0x000000ffff097224 */ /* 0x000fe200078e0011 */
[----:B------:R-:W1:Y:S03]  /*75c0*/  S2R R20, SR_CTAID.Y ;  /* 0x0000000000147919 */ /* 0x000e660000002600 */
[----:B------:R-:W0:Y:S08]  /*75d0*/  LDC R0, c[0x0][0x630] ;  /* 0x00018c00ff007b82 */ /* 0x000e300000000800 */
[----:B------:R-:W0:Y:S01]  /*75e0*/  LDC.64 R14, c[0x0][0x620] ;  /* 0x00018800ff0e7b82 */ /* 0x000e220000000a00 */
[----:B----4-:R-:W-:-:S04]  /*75f0*/  ISETP.NE.U32.AND P0, PT, R10, RZ, PT ;  /* 0x000000ff0a00720c */ /* 0x010fc80003f05070 */
[----:B------:R-:W-:-:S13]  /*7600*/  ISETP.NE.AND.EX P0, PT, R11, RZ, PT, P0 ;  /* 0x000000ff0b00720c */ /* 0x000fda0003f05300 */
[----:B01----:R-:W-:Y:S05]  /*7610*/  @!P0 BRA `(.L_x_158) ;  /* 0x0000000000288947 */ /* 0x003fea0003800000 */
        /* <DEDUP_REMOVED lines=10> */
.L_x_158:
[-CC-:B------:R-:W-:Y:S01]  /*76c0*/  SHF.R.U64 R23, R8, R0.reuse, R9.reuse ;  /* 0x0000000008177219 */ /* 0x180fe20000001209 */
[----:B------:R-:W0:Y:S01]  /*76d0*/  LDC.64 R26, c[0x0][0x640] ;  /* 0x00019000ff1a7b82 */ /* 0x000e220000000a00 */
[----:B------:R-:W-:Y:S01]  /*76e0*/  SHF.R.U32.HI R0, RZ, R0, R9 ;  /* 0x00000000ff007219 */ /* 0x000fe20000011609 */
[----:B------:R-:W-:Y:S01]  /*76f0*/  ULDC UR4, c[0x0][0x150] ;  /* 0x0000540000047ab9 */ /* 0x000fe20000000800 */
[----:B------:R-:W-:Y:S02]  /*7700*/  IADD3 R3, P0, RZ, -R23, RZ ;  /* 0x80000017ff037210 */ /* 0x000fe40007f1e0ff */
[----:B------:R-:W-:-:S03]  /*7710*/  I2FP.F32.U32 R7, R12 ;  /* 0x0000000c00077245 */ /* 0x000fc60000201000 */
[----:B------:R-:W1:Y:S01]  /*7720*/  LDC R6, c[0x0][0x618] ;  /* 0x00018600ff067b82 */ /* 0x000e620000000800 */
[----:B------:R-:W-:Y:S02]  /*7730*/  IMAD.X R5, RZ, RZ, ~R0, P0 ;  /* 0x000000ffff057224 */ /* 0x000fe400000e0e00 */
[----:B------:R-:W-:Y:S01]  /*7740*/  FMUL R7, R7, UR4 ;  /* 0x0000000407077c20 */ /* 0x000fe20008400000 */
[----:B------:R-:W-:Y:S01]  /*7750*/  ULDC UR4, c[0x0][0x154] ;  /* 0x0000550000047ab9 */ /* 0x000fe20000000800 */
[-C--:B------:R-:W-:Y:S02]  /*7760*/  IMAD R0, R5, R14.reuse, RZ ;  /* 0x0000000e05007224 */ /* 0x080fe400078e02ff */
[C---:B------:R-:W-:Y:S01]  /*7770*/  IMAD.WIDE.U32 R4, R3.reuse, R14, R16 ;  /* 0x0000000e03047225 */ /* 0x040fe200078e0010 */
[----:B------:R-:W4:Y:S01]  /*7780*/  LDC R11, c[0x0][0x608] ;  /* 0x00018200ff0b7b82 */ /* 0x000f220000000800 */
[----:B------:R-:W2:Y:S02]  /*7790*/  F2I.U32.TRUNC.NTZ R7, R7 ;  /* 0x0000000700077305 */ /* 0x000ea4000020f000 */
[----:B------:R-:W-:-:S04]  /*77a0*/  IMAD R3, R3, R15, R0 ;  /* 0x0000000f03037224 */ /* 0x000fc800078e0200 */
[----:B------:R-:W-:Y:S01]  /*77b0*/  IMAD.IADD R3, R5, 0x1, R3 ;  /* 0x0000000105037824 */ /* 0x000fe200078e0203 */
[----:B------:R-:W3:Y:S01]  /*77c0*/  LDC R8, c[0x0][0x658] ;  /* 0x00019600ff087b82 */ /* 0x000ee20000000800 */
[----:B------:R-:W-:Y:S02]  /*77d0*/  I2FP.F32.U32 R5, R20 ;  /* 0x0000001400057245 */ /* 0x000fe40000201000 */
[----:B0-----:R-:W-:-:S04]  /*77e0*/  ISETP.NE.U32.AND P0, PT, R26, RZ, PT ;  /* 0x000000ff1a00720c */ /* 0x001fc80003f05070 */
[----:B------:R-:W-:Y:S01]  /*77f0*/  ISETP.NE.AND.EX P0, PT, R27, RZ, PT, P0 ;  /* 0x000000ff1b00720c */ /* 0x000fe20003f05300 */
[----:B------:R-:W0:Y:S01]  /*7800*/  LDC R9, c[0x0][0x144] ;  /* 0x00005100ff097b82 */ /* 0x000e220000000800 */
[-C--:B-1----:R-:W-:Y:S01]  /*7810*/  SHF.R.U32.HI R0, RZ, R6.reuse, R3 ;  /* 0x00000006ff007219 */ /* 0x082fe20000011603 */
[----:B--2---:R-:W-:Y:S01]  /*7820*/  IMAD.MOV R7, RZ, RZ, -R7 ;  /* 0x000000ffff077224 */ /* 0x004fe200078e0a07 */
[----:B------:R-:W-:Y:S01]  /*7830*/  SHF.R.U64 R13, R4, R6, R3 ;  /* 0x00000006040d7219 */ /* 0x000fe20000001203 */
[----:B------:R-:W-:-:S04]  /*7840*/  FMUL R6, R5, UR4 ;  /* 0x0000000405067c20 */ /* 0x000fc80008400000 */
[----:B------:R-:W1:Y:S01]  /*7850*/  LDC R21, c[0x0][0x148] ;  /* 0x00005200ff157b82 */ /* 0x000e620000000800 */
[-CC-:B----4-:R-:W-:Y:S02]  /*7860*/  SHF.R.U64 R10, R13, R11.reuse, R0.reuse ;  /* 0x0000000b0d0a7219 */ /* 0x190fe40000001200 */
[----:B------:R-:W-:Y:S02]  /*7870*/  SHF.R.U32.HI R3, RZ, R11, R0 ;  /* 0x0000000bff037219 */ /* 0x000fe40000011600 */
[----:B------:R2:W4:Y:S03]  /*7880*/  F2I.U32.TRUNC.NTZ R0, R6 ;  /* 0x0000000600007305 */ /* 0x000526000020f000 */
[----:B------:R-:W1:Y:S01]  /*7890*/  LDC R14, c[0x0][0x648] ;  /* 0x00019200ff0e7b82 */ /* 0x000e620000000800 */
[-CC-:B---3--:R-:W-:Y:S02]  /*78a0*/  SHF.R.U64 R15, R10, R8.reuse, R3.reuse ;  /* 0x000000080a0f7219 */ /* 0x188fe40000001203 */
[----:B------:R-:W-:-:S03]  /*78b0*/  SHF.R.U32.HI R5, RZ, R8, R3 ;  /* 0x00000008ff057219 */ /* 0x000fc60000011603 */
[----:B------:R-:W-:Y:S02]  /*78c0*/  IMAD.MOV.U32 R4, RZ, RZ, R15 ;  /* 0x000000ffff047224 */ /* 0x000fe400078e000f */
[----:B------:R-:W3:Y:S01]  /*78d0*/  LDC R24, c[0x0][0x638] ;  /* 0x00018e00ff187b82 */ /* 0x000ee20000000800 */
[----:B0-----:R-:W-:-:S07]  /*78e0*/  IMAD R25, R9, R7, R12 ;  /* 0x0000000709197224 */ /* 0x001fce00078e020c */
[----:B------:R-:W0:Y:S08]  /*78f0*/  LDC R28, c[0x0][0x610] ;  /* 0x00018400ff1c7b82 */ /* 0x000e300000000800 */
[----:B------:R-:W0:Y:S01]  /*7900*/  LDC R29, c[0x0][0x600] ;  /* 0x00018000ff1d7b82 */ /* 0x000e220000000800 */
[----:B--2-4-:R-:W-:Y:S05]  /*7910*/  @!P0 BRA `(.L_x_159) ;  /* 0x0000000000288947 */ /* 0x014fea0003800000 */
[----:B------:R-:W2:Y:S02]  /*7920*/  LDC R4, c[0x0][0x64c] ;  /* 0x00019300ff047b82 */ /* 0x000ea40000000800 */
[----:B--2---:R-:W-:-:S05]  /*7930*/  IADD3 R3, P0, R15, R4, RZ ;  /* 0x000000040f037210 */ /* 0x004fca0007f1e0ff */
        /* <DEDUP_REMOVED lines=8> */
.L_x_159:
[----:B------:R-:W-:Y:S02]  /*79c0*/  ISETP.NE.AND P0, PT, R2, 0x1, PT ;  /* 0x000000010200780c */ /* 0x000fe40003f05270 */
[----:B-1----:R-:W-:Y:S01]  /*79d0*/  SHF.R.U64 R3, R4, R14, R5 ;  /* 0x0000000e04037219 */ /* 0x002fe20000001205 */
[----:B------:R-:W-:Y:S01]  /*79e0*/  IMAD.MOV R5, RZ, RZ, -R0 ;  /* 0x000000ffff057224 */ /* 0x000fe200078e0a00 */
[----:B------:R-:W-:Y:S02]  /*79f0*/  LOP3.LUT R0, R10, R101, RZ, 0xc0, !PT ;  /* 0x000000650a007212 */ /* 0x000fe400078ec0ff */
[----:B------:R-:W-:Y:S01]  /*7a00*/  LOP3.LUT R6, R13, R100, RZ, 0xc0, !PT ;  /* 0x000000640d067212 */ /* 0x000fe200078ec0ff */
[----:B------:R-:W-:Y:S02]  /*7a10*/  IMAD.MOV R4, RZ, RZ, -R3 ;  /* 0x000000ffff047224 */ /* 0x000fe400078e0a03 */
[----:B------:R-:W-:Y:S02]  /*7a20*/  IMAD R0, R93, R3, R0 ;  /* 0x000000035d007224 */ /* 0x000fe400078e0200 */
[----:B---3--:R-:W-:-:S02]  /*7a30*/  IMAD R3, R4, R24, R15 ;  /* 0x0000001804037224 */ /* 0x008fc400078e020f */
[----:B------:R-:W-:Y:S02]  /*7a40*/  @P0 IMAD R25, R21, R5, R20 ;  /* 0x0000000515190224 */ /* 0x000fe400078e0214 */
[----:B0-----:R-:W-:Y:S02]  /*7a50*/  IMAD R5, R3, R29, R6 ;  /* 0x0000001d03057224 */ /* 0x001fe400078e0206 */
[----:B------:R-:W-:Y:S02]  /*7a60*/  IMAD R0, R0, R28, R25 ;  /* 0x0000001c00007224 */ /* 0x000fe400078e0219 */
[----:B------:R-:W-:-:S03]  /*7a70*/  IMAD.MOV.U32 R4, RZ, RZ, 0x1 ;  /* 0x00000001ff047424 */ /* 0x000fc600078e00ff */
[----:B------:R-:W-:Y:S02]  /*7a80*/  SEL R103, R5, R0, !P0 ;  /* 0x0000000005677207 */ /* 0x000fe40004000000 */
[----:B------:R-:W-:Y:S02]  /*7a90*/  PRMT R3, R4, 0x7610, R3 ;  /* 0x0000761004037816 */ /* 0x000fe40000000003 */
[----:B------:R-:W-:-:S07]  /*7aa0*/  SEL R0, R0, R5, !P0 ;  /* 0x0000000500007207 */ /* 0x000fce0004000000 */
.L_x_157:
[----:B------:R-:W-:Y:S01]  /*7ab0*/  UIADD3 UR42, UR43, UR42, URZ ;  /* 0x0000002a2b2a7290 */ /* 0x000fe2000fffe03f */
[----:B------:R-:W-:Y:S01]  /*7ac0*/  LOP3.LUT P0, RZ, R3, 0xff, RZ, 0xc0, !PT ;  /* 0x000000ff03ff7812 */ /* 0x000fe2000780c0ff */
[----:B------:R-:W-:Y:S02]  /*7ad0*/  IMAD.MOV.U32 R111, RZ, RZ, R0 ;  /* 0x000000ffff6f7224 */ /* 0x000fe400078e0000 */
[----:B------:R-:W-:Y:S02]  /*7ae0*/  USHF.R.U32.HI UR4, URZ, 0x1, UR42 ;  /* 0x000000013f047899 */ /* 0x000fe4000801162a */
[----:B------:R-:W-:Y:S02]  /*7af0*/  UISETP.GT.U32.AND UP1, UPT, UR42, 0x1, UPT ;  /* 0x000000012a00788c */ /* 0x000fe4000bf24070 */
[----:B------:R-:W-:Y:S02]  /*7b00*/  ULOP3.LUT UR4, UR4, 0x1, URZ, 0xc0, !UPT ;  /* 0x0000000104047892 */ /* 0x000fe4000f8ec03f */
[----:B------:R-:W-:-:S02]  /*7b10*/  UISETP.LT.U32.AND UP1, UPT, UR43, 0x2, UP1 ;  /* 0x000000022b00788c */ /* 0x000fc40008f21070 */
[----:B------:R-:W-:Y:S02]  /*7b20*/  UISETP.NE.U32.AND UP0, UPT, UR4, 0x1, UPT ;  /* 0x000000010400788c */ /* 0x000fe4000bf05070 */
[----:B------:R-:W-:Y:S02]  /*7b30*/  USEL UR5, URZ, 0x1, !UP1 ;  /* 0x000000013f057887 */ /* 0x000fe4000c800000 */
[----:B------:R-:W-:Y:S02]  /*7b40*/  UISETP.GT.U32.AND UP0, UPT, UR43, 0x1, !UP0 ;  /* 0x000000012b00788c */ /* 0x000fe4000c704070 */
[----:B------:R-:W-:Y:S02]  /*7b50*/  ULOP3.LUT UR42, UR42, 0x1, URZ, 0xc0, !UPT ;  /* 0x000000012a2a7892 */ /* 0x000fe4000f8ec03f */
[----:B------:R-:W-:-:S04]  /*7b60*/  USEL UR4, URZ, 0x1, !UP0 ;  /* 0x000000013f047887 */ /* 0x000fc8000c000000 */
[----:B------:R-:W-:Y:S01]  /*7b70*/  ULOP3.LUT UR40, UR4, UR40, UR5, 0x96, !UPT ;  /* 0x0000002804287292 */ /* 0x000fe2000f8e9605 */
[----:B------:R-:W-:Y:S11]  /*7b80*/  @P0 BRA `(.L_x_160) ;  /* 0xffffff98003c0947 */ /* 0x000ff6000383ffff */
[----:B------:R-:W-:Y:S05]  /*7b90*/  EXIT ;  /* 0x000000000000794d */ /* 0x000fea0003800000 */
.L_x_7:
        /* <DEDUP_REMOVED lines=26> */
.L_x_162:
[----:B------:R-:W0:Y:S01]  /*7d40*/  LDC.64 R28, c[0x0][0x640] ;  /* 0x00019000ff1c7b82 */ /* 0x000e220000000a00 */
[-CC-:B------:R-:W-:Y:S01]  /*7d50*/  SHF.R.U64 R21, R14, R6.reuse, R15.reuse ;  /* 0x000000060e157219 */ /* 0x180fe2000000120f */
[----:B------:R-:W-:Y:S01]  /*7d60*/  IMAD.MOV.U32 R30, RZ, RZ, 0x1 ;  /* 0x00000001ff1e7424 */ /* 0x000fe200078e00ff */
[----:B------:R-:W-:Y:S02]  /*7d70*/  SHF.R.U32.HI R6, RZ, R6, R15 ;  /* 0x00000006ff067219 */ /* 0x000fe4000001160f */
[----:B------:R-:W-:-:S03]  /*7d80*/  IADD3 R13, P0, RZ, -R21, RZ ;  /* 0x80000015ff0d7210 */ /* 0x000fc60007f1e0ff */
[----:B------:R-:W1:Y:S02]  /*7d90*/  LDC R12, c[0x0][0x618] ;  /* 0x00018600ff0c7b82 */ /* 0x000e640000000800 */
[----:B------:R-:W-:-:S04]  /*7da0*/  IMAD.X R9, RZ, RZ, ~R6, P0 ;  /* 0x000000ffff097224 */ /* 0x000fc800000e0e06 */
[-C--:B------:R-:W-:Y:S02]  /*7db0*/  IMAD R6, R9, R24.reuse, RZ ;  /* 0x0000001809067224 */ /* 0x080fe400078e02ff */
[----:B------:R-:W2:Y:S01]  /*7dc0*/  LDC R14, c[0x0][0x608] ;  /* 0x00018200ff0e7b82 */ /* 0x000ea20000000800 */
[----:B------:R-:W-:-:S04]  /*7dd0*/  IMAD.WIDE.U32 R8, R13, R24, R16 ;  /* 0x000000180d087225 */ /* 0x000fc800078e0010 */
[----:B------:R-:W-:-:S03]  /*7de0*/  IMAD R13, R13, R25, R6 ;  /* 0x000000190d0d7224 */ /* 0x000fc600078e0206 */
[----:B------:R-:W3:Y:S01]  /*7df0*/  LDC R27, c[0x0][0x658] ;  /* 0x00019600ff1b7b82 */ /* 0x000ee20000000800 */
[----:B------:R-:W-:Y:S01]  /*7e00*/  IMAD.IADD R9, R9, 0x1, R13 ;  /* 0x0000000109097824 */ /* 0x000fe200078e020d */
[----:B0-----:R-:W-:-:S04]  /*7e10*/  ISETP.NE.U32.AND P0, PT, R28, RZ, PT ;  /* 0x000000ff1c00720c */ /* 0x001fc80003f05070 */
[----:B------:R-:W-:Y:S02]  /*7e20*/  ISETP.NE.AND.EX P0, PT, R29, RZ, PT, P0 ;  /* 0x000000ff1d00720c */ /* 0x000fe40003f05300 */
[----:B------:R-:W0:Y:S01]  /*7e30*/  LDC R22, c[0x0][0x600] ;  /* 0x00018000ff167b82 */ /* 0x000e220000000800 */
[-CC-:B-1----:R-:W-:Y:S01]  /*7e40*/  SHF.R.U64 R10, R8, R12.reuse, R9.reuse ;  /* 0x0000000c080a7219 */ /* 0x182fe20000001209 */
[----:B------:R-:W-:Y:S01]  /*7e50*/  IMAD.MOV.U32 R8, RZ, RZ, -0x1 ;  /* 0xffffffffff087424 */ /* 0x000fe200078e00ff */
[----:B------:R-:W-:-:S05]  /*7e60*/  SHF.R.U32.HI R9, RZ, R12, R9 ;  /* 0x0000000cff097219 */ /* 0x000fca0000011609 */
[----:B------:R-:W1:Y:S01]  /*7e70*/  LDC R24, c[0x0][0x648] ;  /* 0x00019200ff187b82 */ /* 0x000e620000000800 */
[-CC-:B--2---:R-:W-:Y:S02]  /*7e80*/  SHF.R.U64 R23, R10, R14.reuse, R9.reuse ;  /* 0x0000000e0a177219 */ /* 0x184fe40000001209 */
[----:B------:R-:W-:-:S05]  /*7e90*/  SHF.R.U32.HI R6, RZ, R14, R9 ;  /* 0x0000000eff067219 */ /* 0x000fca0000011609 */
[----:B------:R-:W2:Y:S01]  /*7ea0*/  LDC R26, c[0x0][0x638] ;  /* 0x00018e00ff1a7b82 */ /* 0x000ea20000000800 */
[-C--:B---3--:R-:W-:Y:S02]  /*7eb0*/  SHF.L.U32 R8, R8, R27.reuse, RZ ;  /* 0x0000001b08087219 */ /* 0x088fe400000006ff */
[-CC-:B------:R-:W-:Y:S02]  /*7ec0*/  SHF.R.U64 R25, R23, R27.reuse, R6.reuse ;  /* 0x0000001b17197219 */ /* 0x180fe40000001206 */
[----:B------:R-:W-:Y:S02]  /*7ed0*/  LOP3.LUT R32, RZ, R8, RZ, 0x33, !PT ;  /* 0x00000008ff207212 */ /* 0x000fe400078e33ff */
[----:B------:R-:W-:Y:S01]  /*7ee0*/  SHF.R.U32.HI R9, RZ, R27, R6 ;  /* 0x0000001bff097219 */ /* 0x000fe20000011606 */
[----:B------:R-:W3:Y:S01]  /*7ef0*/  LDC R31, c[0x0][0x610] ;  /* 0x00018400ff1f7b82 */ /* 0x000ee20000000800 */
[----:B------:R-:W-:Y:S01]  /*7f00*/  IMAD.MOV.U32 R8, RZ, RZ, R25 ;  /* 0x000000ffff087224 */ /* 0x000fe200078e0019 */
[----:B------:R-:W-:Y:S06]  /*7f10*/  @!P0 BRA `(.L_x_163) ;  /* 0x0000000000288947 */ /* 0x000fec0003800000 */
        /* <DEDUP_REMOVED lines=10> */
.L_x_163:
[----:B------:R-:W-:Y:S02]  /*7fc0*/  ISETP.NE.AND P0, PT, R2, 0x1, PT ;  /* 0x000000010200780c */ /* 0x000fe40003f05270 */
[----:B-1----:R-:W-:Y:S01]  /*7fd0*/  SHF.R.U64 R6, R8, R24, R9 ;  /* 0x0000001808067219 */ /* 0x002fe20000001209 */
[----:B0-----:R-:W-:Y:S01]  /*7fe0*/  VIADD R9, R22, 0xffffffff ;  /* 0xffffffff16097836 */ /* 0x001fe20000000000 */
[----:B------:R-:W-:Y:S02]  /*7ff0*/  SHF.L.U32 R30, R30, R27, RZ ;  /* 0x0000001b1e1e7219 */ /* 0x000fe400000006ff */
[----:B------:R-:W-:Y:S01]  /*8000*/  LOP3.LUT R5, R23, R32, RZ, 0xc0, !PT ;  /* 0x0000002017057212 */ /* 0x000fe200078ec0ff */
[----:B------:R-:W-:-:S04]  /*8010*/  IMAD.MOV R8, RZ, RZ, -R6 ;  /* 0x000000ffff087224 */ /* 0x000fc800078e0a06 */
[----:B------:R-:W-:Y:S01]  /*8020*/  IMAD R6, R30, R6, R5 ;  /* 0x000000061e067224 */ /* 0x000fe200078e0205 */
[----:B------:R-:W-:Y:S01]  /*8030*/  LOP3.LUT R5, R10, R9, RZ, 0xc0, !PT ;  /* 0x000000090a057212 */ /* 0x000fe200078ec0ff */
[----:B------:R-:W-:Y:S02]  /*8040*/  @P0 IMAD R3, R7, R20, R4 ;  /* 0x0000001407030224 */ /* 0x000fe400078e0204 */
[----:B--2---:R-:W-:Y:S02]  /*8050*/  IMAD R4, R8, R26, R25 ;  /* 0x0000001a08047224 */ /* 0x004fe400078e0219 */
[----:B---3--:R-:W-:Y:S02]  /*8060*/  IMAD R3, R6, R31, R3 ;  /* 0x0000001f06037224 */ /* 0x008fe400078e0203 */
[----:B------:R-:W-:Y:S02]  /*8070*/  IMAD R4, R4, R22, R5 ;  /* 0x0000001604047224 */ /* 0x000fe400078e0205 */
[----:B------:R-:W-:-:S02]  /*8080*/  IMAD.MOV.U32 R8, RZ, RZ, 0x1 ;  /* 0x00000001ff087424 */ /* 0x000fc400078e00ff */
[----:B------:R-:W-:Y:S01]  /*8090*/  IMAD.MOV.U32 R6, RZ, RZ, R21 ;  /* 0x000000ffff067224 */ /* 0x000fe200078e0015 */
[----:B------:R-:W-:Y:S02]  /*80a0*/  SEL R13, R4, R3, !P0 ;  /* 0x00000003040d7207 */ /* 0x000fe40004000000 */
[----:B------:R-:W-:-:S07]  /*80b0*/  SEL R19, R3, R4, !P0 ;  /* 0x0000000403137207 */ /* 0x000fce0004000000 */
.L_x_161:
[----:B------:R-:W-:-:S08]  /*80c0*/  NOP ;  /* 0x0000000000007918 */ /* 0x000fd00000000000 */
[----:B------:R-:W0:-:S00]  /*80d0*/  USETMAXREG.DEALLOC.CTAPOOL 0x28 ;  /* 0x00000028000079c8 */ /* 0x000e0000080e0500 */
[----:B0-----:R-:W-:-:S13]  /*80e0*/  ISETP.NE.AND P0, PT, R0, RZ, PT ;  /* 0x000000ff0000720c */ /* 0x001fda0003f05270 */
[----:B------:R-:W-:Y:S05]  /*80f0*/  @P0 EXIT ;  /* 0x000000000000094d */ /* 0x000fea0003800000 */
[----:B------:R-:W-:Y:S01]  /*8100*/  LOP3.LUT P0, RZ, R8, 0xff, RZ, 0xc0, !PT ;  /* 0x000000ff08ff7812 */ /* 0x000fe2000780c0ff */
[----:B------:R-:W-:Y:S02]  /*8110*/  IMAD.MOV.U32 R10, RZ, RZ, 0x1 ;  /* 0x00000001ff0a7424 */ /* 0x000fe400078e00ff */
[----:B------:R-:W-:-:S10]  /*8120*/  IMAD.MOV.U32 R9, RZ, RZ, RZ ;  /* 0x000000ffff097224 */ /* 0x000fd400078e00ff */
[----:B------:R-:W-:Y:S05]  /*8130*/  @!P0 BRA `(.L_x_164) ;  /* 0x0000000c009c8947 */ /* 0x000fea0003800000 */
[----:B------:R-:W0:Y:S01]  /*8140*/  LDC R0, c[0x0][0x28c] ;  /* 0x0000a300ff007b82 */ /* 0x000e220000000800 */
[----:B------:R-:W-:Y:S01]  /*8150*/  UMOV UR7, 0x1 ;  /* 0x0000000100077882 */ /* 0x000fe20000000000 */
[----:B------:R-:W-:Y:S01]  /*8160*/  ULDC UR14, c[0x0][0x658] ;  /* 0x00019600000e7ab9 */ /* 0x000fe20000000800 */
[----:B------:R-:W-:Y:S01]  /*8170*/  UMOV UR6, 0xffffffff ;  /* 0xffffffff00067882 */ /* 0x000fe20000000000 */
[----:B------:R-:W-:Y:S01]  /*8180*/  BSSY B0, `(.L_x_164) ;  /* 0x00000e2000007945 */ /* 0x000fe20003800000 */
[----:B------:R-:W-:Y:S01]  /*8190*/  USHF.L.U32 UR6, UR6, UR14, URZ ;  /* 0x0000000e06067299 */ /* 0x000fe2000800063f */
[----:B------:R-:W-:Y:S01]  /*81a0*/  LOP3.LUT R12, R18, 0x2, RZ, 0xfc, !PT ;  /* 0x00000002120c7812 */ /* 0x000fe200078efcff */
[----:B------:R-:W-:Y:S01]  /*81b0*/  IMAD.MOV.U32 R10, RZ, RZ, 0x1 ;  /* 0x00000001ff0a7424 */ /* 0x000fe200078e00ff */
[----:B------:R-:W1:Y:S01]  /*81c0*/  S2UR UR5, SR_CgaCtaId ;  /* 0x00000000000579c3 */ /* 0x000e620000008800 */
[----:B------:R-:W-:Y:S01]  /*81d0*/  IMAD.MOV.U32 R9, RZ, RZ, RZ ;  /* 0x000000ffff097224 */ /* 0x000fe200078e00ff */
[----:B------:R-:W-:Y:S01]  /*81e0*/  ULDC UR13, c[0x0][0x600] ;  /* 0x00018000000d7ab9 */ /* 0x000fe20000000800 */
[----:B------:R-:W-:Y:S01]  /*81f0*/  UMOV UR29, 0x5 ;  /* 0x00000005001d7882 */ /* 0x000fe20000000000 */
[----:B------:R-:W-:-:S02]  /*8200*/  UIADD3 UR13, UR13, -0x1, URZ ;  /* 0xffffffff0d0d7890 */ /* 0x000fc4000fffe03f */
[----:B------:R-:W-:Y:S02]  /*8210*/  USHF.L.U32 UR14, UR7, UR14, URZ ;  /* 0x0000000e070e7299 */ /* 0x000fe4000800063f */
[----:B------:R-:W-:Y:S01]  /*8220*/  ULOP3.LUT UR22, URZ, UR6, URZ, 0x33, !UPT ;  /* 0x000000063f167292 */ /* 0x000fe2000f8e333f */
[----:B------:R-:W-:Y:S01]  /*8230*/  ULDC.64 UR42, c[0x0][0x198] ;  /* 0x00006600002a7ab9 */ /* 0x000fe20000000a00 */
[----:B0-----:R-:W-:-:S05]  /*8240*/  VIADD R0, R0, 0x7f ;  /* 0x0000007f00007836 */ /* 0x001fca0000000000 */
[----:B------:R-:W-:Y:S01]  /*8250*/  SHF.R.S32.HI R3, RZ, 0x1f, R0 ;  /* 0x0000001fff037819 */ /* 0x000fe20000011400 */
[----:B-1----:R-:W-:-:S03]  /*8260*/  ULOP3.LUT UR4, UR5, 0x1, URZ, 0xc0, !UPT ;  /* 0x0000000105047892 */ /* 0x002fc6000f8ec03f */
[----:B------:R-:W-:Y:S01]  /*8270*/  LEA.HI R3, R3, R0, RZ, 0x7 ;  /* 0x0000000003037211 */ /* 0x000fe200078f38ff */
[----:B------:R-:W-:Y:S01]  /*8280*/  USHF.R.U32.HI UR31, URZ, 0x1, UR5 ;  /* 0x000000013f1f7899 */ /* 0x000fe20008011605 */
[----:B------:R-:W-:Y:S01]  /*8290*/  IMAD.MOV.U32 R0, RZ, RZ, 0x1 ;  /* 0x00000001ff007424 */ /* 0x000fe200078e00ff */
[----:B------:R-:W-:Y:S01]  /*82a0*/  USHF.L.U32 UR15, UR5, 0x5, URZ ;  /* 0x00000005050f7899 */ /* 0x000fe2000800063f */
[--C-:B------:R-:W-:Y:S01]  /*82b0*/  SHF.R.S32.HI R8, RZ, 0x7, R3.reuse ;  /* 0x00000007ff087819 */ /* 0x100fe20000011403 */
[----:B------:R-:W-:Y:S02]  /*82c0*/  USHF.L.U32 UR21, UR5, 0xb, URZ ;  /* 0x0000000b05157899 */ /* 0x000fe4000800063f */
[----:B------:R-:W-:Y:S01]  /*82d0*/  ULOP3.LUT UR5, UR5, 0xfffffffe, URZ, 0xc0, !UPT ;  /* 0xfffffffe05057892 */ /* 0x000fe2000f8ec03f */
[----:B------:R-:W-:Y:S01]  /*82e0*/  PRMT R3, R0, 0x7610, R3 ;  /* 0x0000761000037816 */ /* 0x000fe20000000003 */
[----:B------:R-:W-:Y:S01]  /*82f0*/  UISETP.GT.U32.AND UP0, UPT, UR4, 0xffff, UPT ;  /* 0x0000ffff0400788c */ /* 0x000fe2000bf04070 */
[----:B------:R-:W-:Y:S01]  /*8300*/  VIADD R0, R8, 0x1 ;  /* 0x0000000108007836 */ /* 0x000fe20000000000 */
[----:B------:R-:W-:-:S02]  /*8310*/  USHF.L.U32 UR23, UR7, UR5, URZ ;  /* 0x0000000507177299 */ /* 0x000fc4000800063f */
[----:B------:R-:W-:Y:S02]  /*8320*/  ULOP3.LUT UR5, UR5, 0x1, URZ, 0xfc, !UPT ;  /* 0x0000000105057892 */ /* 0x000fe4000f8efc3f */
[----:B------:R-:W-:Y:S02]  /*8330*/  USEL UR4, UR4, 0xffff, !UP0 ;  /* 0x0000ffff04047887 */ /* 0x000fe4000c000000 */
[----:B------:R-:W-:Y:S02]  /*8340*/  USHF.L.U32 UR5, UR7, UR5, URZ ;  /* 0x0000000507057299 */ /* 0x000fe4000800063f */
[----:B------:R-:W-:Y:S02]  /*8350*/  ULOP3.LUT UR4, UR4, 0xffff, URZ, 0xc0, !UPT ;  /* 0x0000ffff04047892 */ /* 0x000fe4000f8ec03f */
[----:B------:R-:W-:Y:S02]  /*8360*/  ULOP3.LUT UR15, UR15, 0x20, URZ, 0xc0, !UPT ;  /* 0x000000200f0f7892 */ /* 0x000fe4000f8ec03f */
[----:B------:R-:W-:-:S02]  /*8370*/  ULOP3.LUT UR21, UR21, 0x800, URZ, 0xc0, !UPT ;  /* 0x0000080015157892 */ /* 0x000fc4000f8ec03f */
[----:B------:R-:W-:Y:S02]  /*8380*/  ULOP3.LUT UR23, UR23, UR5, URZ, 0xfc, !UPT ;  /* 0x0000000517177292 */ /* 0x000fe4000f8efc3f */
[----:B------:R-:W-:-:S12]  /*8390*/  USHF.L.U32 UR29, UR29, UR4, URZ ;  /* 0x000000041d1d7299 */ /* 0x000fd8000800063f */
.L_x_175:
[----:B------:R-:W-:-:S03]  /*83a0*/  UMOV UR4, 0xffffffff ;  /* 0xffffffff00047882 */ /* 0x000fc60000000000 */
[----:B------:R-:W-:Y:S05]  /*83b0*/  BRA.DIV UR4, `(.L_x_165) ;  /* 0x0000000e049c7947 */ /* 0x000fea000b800000 */
[----:B------:R-:W-:-:S13]  /*83c0*/  ELECT P6, URZ, PT ;  /* 0x00000000003f782f */ /* 0x000fda00038c0000 */
.L_x_184:
[----:B------:R-:W0:Y:S01]  /*83d0*/  LDC R4, c[0x0][0x28c] ;  /* 0x0000a300ff047b82 */ /* 0x000e220000000800 */
[----:B------:R-:W-:Y:S01]  /*83e0*/  BSSY B1, `(.L_x_166) ;  /* 0x0000048000017945 */ /* 0x000fe20003800000 */
[----:B0-----:R-:W-:-:S13]  /*83f0*/  ISETP.LT.OR P6, PT, R4, 0x1, !P6 ;  /* 0x000000010400780c */ /* 0x001fda00077c1670 */
[----:B------:R-:W-:Y:S05]  /*8400*/  @P6 BRA `(.L_x_167) ;  /* 0x0000000400146947 */ /* 0x000fea0003800000 */
[----:B------:R-:W-:Y:S01]  /*8410*/  LEA R19, R19, UR31, 0x1 ;  /* 0x0000001f13137c11 */ /* 0x000fe2000f8e08ff */
[----:B------:R-:W-:Y:S01]  /*8420*/  IMAD.MOV.U32 R21, RZ, RZ, RZ ;  /* 0x000000ffff157224 */ /* 0x000fe200078e00ff */
[----:B------:R-:W-:Y:S01]  /*8430*/  LEA R15, R13, UR15, 0x6 ;  /* 0x0000000f0d0f7c11 */ /* 0x000fe2000f8e30ff */
[----:B------:R-:W-:Y:S02]  /*8440*/  IMAD.MOV.U32 R4, RZ, RZ, R0 ;  /* 0x000000ffff047224 */ /* 0x000fe400078e0000 */
[----:B------:R-:W-:Y:S02]  /*8450*/  IMAD.MOV.U32 R5, RZ, RZ, R10 ;  /* 0x000000ffff057224 */ /* 0x000fe400078e000a */
[----:B------:R-:W-:Y:S02]  /*8460*/  IMAD.MOV.U32 R7, RZ, RZ, R9 ;  /* 0x000000ffff077224 */ /* 0x000fe400078e0009 */
[----:B------:R-:W-:-:S07]  /*8470*/  IMAD.SHL.U32 R19, R19, 0x80, RZ ;  /* 0x0000008013137824 */ /* 0x000fce00078e00ff */
.L_x_170:
[----:B------:R-:W0:Y:S01]  /*8480*/  S2R R14, SR_CgaCtaId ;  /* 0x00000000000e7919 */ /* 0x000e220000008800 */
[----:B------:R-:W-:Y:S02]  /*8490*/  MOV R13, 0x400 ;  /* 0x00000400000d7802 */ /* 0x000fe40000000f00 */
[----:B------:R-:W-:Y:S02]  /*84a0*/  ISETP.NE.AND P1, PT, R11, RZ, PT ;  /* 0x000000ff0b00720c */ /* 0x000fe40003f25270 */
[----:B0-----:R-:W-:Y:S02]  /*84b0*/  LEA R22, R14, R13, 0x18 ;  /* 0x0000000d0e167211 */ /* 0x001fe400078ec0ff */
[----:B------:R-:W-:-:S09]  /*84c0*/  SHF.L.U32 R13, R5, 0x1f, RZ ;  /* 0x0000001f050d7819 */ /* 0x000fd200000006ff */
[----:B------:R-:W0:Y:S01]  /*84d0*/  @!P1 LDC R14, c[0x0][0x500] ;  /* 0x00014000ff0e9b82 */ /* 0x000e220000000800 */
[----:B------:R-:W-:-:S04]  /*84e0*/  IMAD R20, R7, 0x8, R22 ;  /* 0x0000000807147824 */ /* 0x000fc800078e0216 */
[----:B------:R-:W1:Y:S02]  /*84f0*/  SYNCS.PHASECHK.TRANS64.TRYWAIT P0, [R20+URZ+0x10], R13 ;  /* 0x0000100d140075a7 */ /* 0x000e64000800017f */
[----:B-1----:R-:W-:Y:S05]  /*8500*/  @!P0 BRA `(.L_x_168) ;  /* 0x0000000c00688947 */ /* 0x002fea0003800000 */
.L_x_185:
[----:B-1----:R-:W-:Y:S01]  /*8510*/  PRMT R13, R12, 0x9910, RZ ;  /* 0x000099100c0d7816 */ /* 0x002fe200000000ff */
[----:B0-----:R0:W-:Y:S03]  /*8520*/  @!P1 SYNCS.ARRIVE.TRANS64 RZ, [R20+URZ], R14 ;  /* 0x0000000e14ff99a7 */ /* 0x0011e6000800003f */
[----:B------:R-:W-:-:S13]  /*8530*/  ISETP.NE.AND P0, PT, R13, 0x2, PT ;  /* 0x000000020d00780c */ /* 0x000fda0003f05270 */
[----:B0-----:R-:W-:Y:S05]  /*8540*/  @P0 BRA `(.L_x_169) ;  /* 0x0000000000040947 */ /* 0x001fea0003800000 */
[----:B------:R-:W-:Y:S01]  /*8550*/  BPT.TRAP 0x1 ;  /* 0x000000040000795c */ /* 0x000fe20000300000 */
.L_x_169:
[C---:B------:R-:W-:Y:S01]  /*8560*/  LEA R13, R7.reuse, UR31, 0x2 ;  /* 0x0000001f070d7c11 */ /* 0x040fe2000f8e10ff */
[----:B------:R-:W-:Y:S01]  /*8570*/  VIADD R4, R4, 0xffffffff ;  /* 0xffffffff04047836 */ /* 0x000fe20000000000 */
[----:B------:R-:W-:Y:S01]  /*8580*/  LEA R14, R7, UR21, 0xd ;  /* 0x00000015070e7c11 */ /* 0x000fe2000f8e68ff */
[----:B------:R-:W-:Y:S01]  /*8590*/  UIADD3 UR4, UP0, UR42, 0xf0, URZ ;  /* 0x000000f02a047890 */ /* 0x000fe2000ff1e03f */
[----:B------:R-:W-:Y:S01]  /*85a0*/  R2UR UR34, R21 ;  /* 0x00000000152272ca */ /* 0x000fe200000e0000 */
[----:B------:R-:W-:Y:S01]  /*85b0*/  IMAD.SHL.U32 R13, R13, 0x2000, RZ ;  /* 0x000020000d0d7824 */ /* 0x000fe200078e00ff */
[----:B------:R-:W-:Y:S01]  /*85c0*/  R2UR UR33, R20 ;  /* 0x00000000142172ca */ /* 0x000fe200000e0000 */
[--C-:B------:R-:W-:Y:S01]  /*85d0*/  IMAD R14, R14, 0x2, R22.reuse ;  /* 0x000000020e0e7824 */ /* 0x100fe200078e0216 */
[----:B------:R-:W-:Y:S01]  /*85e0*/  R2UR UR36, R6 ;  /* 0x00000000062472ca */ /* 0x000fe200000e0000 */
[----:B------:R-:W-:Y:S01]  /*85f0*/  IMAD R13, R13, 0x2, R22 ;  /* 0x000000020d0d7824 */ /* 0x000fe200078e0216 */
[----:B------:R-:W-:Y:S01]  /*8600*/  R2UR UR35, R19 ;  /* 0x00000000132372ca */ /* 0x000fe200000e0000 */
[----:B------:R-:W-:Y:S01]  /*8610*/  UIADD3 UR44, UP1, UR42, 0x1f0, URZ ;  /* 0x000001f02a2c7890 */ /* 0x000fe2000ff3e03f */
[----:B------:R-:W-:Y:S01]  /*8620*/  R2UR UR8, R14 ;  /* 0x000000000e0872ca */ /* 0x000fe200000e0000 */
[----:B------:R-:W-:Y:S01]  /*8630*/  UIADD3.X UR5, URZ, UR43, URZ, UP0, !UPT ;  /* 0x0000002b3f057290 */ /* 0x000fe200087fe43f */
[----:B------:R-:W-:Y:S01]  /*8640*/  R2UR UR24, R13 ;  /* 0x000000000d1872ca */ /* 0x000fe200000e0000 */
[----:B------:R-:W-:Y:S01]  /*8650*/  UPRMT UR30, URZ, 0x5410, UR29 ;  /* 0x000054103f1e7896 */ /* 0x000fe2000800001d */
[----:B------:R-:W-:Y:S01]  /*8660*/  R2UR UR19, R15 ;  /* 0x000000000f1372ca */ /* 0x000fe200000e0000 */
[----:B------:R-:W-:Y:S01]  /*8670*/  UIADD3 UR26, UR34, 0x40, URZ ;  /* 0x00000040221a7890 */ /* 0x000fe2000fffe03f */
[----:B------:R-:W-:Y:S01]  /*8680*/  ISETP.GT.AND P1, PT, R4, 0x1, PT ;  /* 0x000000010400780c */ /* 0x000fe20003f24270 */
[----:B------:R-:W-:Y:S01]  /*8690*/  UIADD3.X UR45, URZ, UR43, URZ, UP1, !UPT ;  /* 0x0000002b3f2d7290 */ /* 0x000fe20008ffe43f */
[----:B------:R-:W-:Y:S01]  /*86a0*/  VIADD R7, R7, 0x1 ;  /* 0x0000000107077836 */ /* 0x000fe20000000000 */
[----:B------:R-:W-:Y:S01]  /*86b0*/  UPRMT UR37, URZ, 0x5410, UR23 ;  /* 0x000054103f257896 */ /* 0x000fe20008000017 */
[----:B------:R-:W-:Y:S01]  /*86c0*/  VIADD R21, R21, 0x80 ;  /* 0x0000008015157836 */ /* 0x000fe20000000000 */
[----:B------:R-:W-:Y:S01]  /*86d0*/  UMOV UR6, 0x0 ;  /* 0x0000000000067882 */ /* 0x000fe20000000000 */
[----:B------:R-:W-:Y:S01]  /*86e0*/  UMOV UR7, 0x10000000 ;  /* 0x1000000000077882 */ /* 0x000fe20000000000 */
[----:B------:R-:W-:Y:S01]  /*86f0*/  UIADD3 UR16, UR8, 0x20100, URZ ;  /* 0x0002010008107890 */ /* 0x000fe2000fffe03f */
[----:B------:R-:W-:Y:S01]  /*8700*/  ISETP.NE.AND P0, PT, R7, 0x2, PT ;  /* 0x000000020700780c */ /* 0x000fe20003f05270 */
[----:B------:R-:W-:-:S02]  /*8710*/  UIADD3 UR32, UR24, 0x100, URZ ;  /* 0x0000010018207890 */ /* 0x000fc4000fffe03f */
[----:B------:R-:W-:Y:S01]  /*8720*/  UIADD3 UR24, UR24, 0x8100, URZ ;  /* 0x0000810018187890 */ /* 0x000fe2000fffe03f */
[----:B------:R-:W-:Y:S01]  /*8730*/  SEL R14, RZ, 0x1, P0 ;  /* 0x00000001ff0e7807 */ /* 0x000fe20000000000 */
[----:B------:R-:W-:Y:S01]  /*8740*/  UIADD3 UR8, UR8, 0x22100, URZ ;  /* 0x0002210008087890 */ /* 0x000fe2000fffe03f */
[----:B------:R-:W-:Y:S01]  /*8750*/  SEL R7, R7, RZ, P0 ;  /* 0x000000ff07077207 */ /* 0x000fe20000000000 */
[----:B------:R-:W-:Y:S01]  /*8760*/  UMOV UR25, UR33 ;  /* 0x0000002100197c82 */ /* 0x000fe20008000000 */
[----:B------:R-:W-:Y:S01]  /*8770*/  UMOV UR28, UR36 ;  /* 0x00000024001c7c82 */ /* 0x000fe20008000000 */
[----:B------:R-:W-:Y:S01]  /*8780*/  UMOV UR27, UR35 ;  /* 0x00000023001b7c82 */ /* 0x000fe20008000000 */
[----:B------:R-:W-:Y:S01]  /*8790*/  UMOV UR17, UR33 ;  /* 0x0000002100117c82 */ /* 0x000fe20008000000 */
[----:B------:R-:W-:Y:S01]  /*87a0*/  UMOV UR18, UR34 ;  /* 0x0000002200127c82 */ /* 0x000fe20008000000 */
[----:B------:R-:W-:Y:S01]  /*87b0*/  UMOV UR20, UR36 ;  /* 0x0000002400147c82 */ /* 0x000fe20008000000 */
[----:B------:R0:W-:Y:S01]  /*87c0*/  UTMALDG.3D.MULTICAST [UR32], [UR4], UR30, desc[UR6] ;  /* 0x00000620040073b4 */ /* 0x0001e2000801181e */
[----:B------:R-:W-:Y:S01]  /*87d0*/  UMOV UR9, UR33 ;  /* 0x0000002100097c82 */ /* 0x000fe20008000000 */
[----:B------:R-:W-:Y:S01]  /*87e0*/  UMOV UR11, UR19 ;  /* 0x00000013000b7c82 */ /* 0x000fe20008000000 */
[----:B------:R-:W-:Y:S01]  /*87f0*/  UMOV UR12, UR36 ;  /* 0x00000024000c7c82 */ /* 0x000fe20008000000 */
[----:B------:R-:W-:Y:S01]  /*8800*/  UMOV UR10, UR26 ;  /* 0x0000001a000a7c82 */ /* 0x000fe20008000000 */
[----:B------:R-:W-:Y:S01]  /*8810*/  LOP3.LUT R5, R5, R14, RZ, 0x3c, !PT ;  /* 0x0000000e05057212 */ /* 0x000fe200078e3cff */
[----:B------:R0:W-:Y:S01]  /*8820*/  UTMALDG.3D.MULTICAST [UR24], [UR4], UR30, desc[UR6] ;  /* 0x00000618040073b4 */ /* 0x0001e2000801181e */
[----:B------:R0:W-:Y:S01]  /*8830*/  UTMALDG.3D.MULTICAST [UR16], [UR44], UR37, desc[UR6] ;  /* 0x000006102c0073b4 */ /* 0x0001e20008011825 */
[----:B------:R0:W-:Y:S02]  /*8840*/  UTMALDG.3D.MULTICAST [UR8], [UR44], UR37, desc[UR6] ;  /* 0x000006082c0073b4 */ /* 0x0001e40008011825 */
[----:B0-----:R-:W-:Y:S05]  /*8850*/  @P1 BRA `(.L_x_170) ;  /* 0xfffffffc00081947 */ /* 0x001fea000383ffff */
.L_x_167:
[----:B------:R-:W-:Y:S05]  /*8860*/  BSYNC B1 ;  /* 0x0000000000017941 */ /* 0x000fea0003800000 */
.L_x_166:
[----:B------:R-:W-:Y:S01]  /*8870*/  LOP3.LUT P1, RZ, R3, 0xff, RZ, 0xc0, !PT ;  /* 0x000000ff03ff7812 */ /* 0x000fe2000782c0ff */
[----:B------:R-:W-:Y:S01]  /*8880*/  IMAD.IADD R9, R8, 0x1, R9 ;  /* 0x0000000108097824 */ /* 0x000fe200078e0209 */
[----:B------:R-:W-:Y:S01]  /*8890*/  IADD3 R16, P2, R16, UR38, RZ ;  /* 0x0000002610107c10 */ /* 0x000fe2000ff5e0ff */
[----:B------:R-:W-:Y:S01]  /*88a0*/  ULDC.64 UR4, c[0x0][0x650] ;  /* 0x0001940000047ab9 */ /* 0x000fe20000000a00 */
[----:B------:R-:W-:Y:S01]  /*88b0*/  BSSY B1, `(.L_x_171) ;  /* 0x000006c000017945 */ /* 0x000fe20003800000 */
[----:B------:R-:W-:Y:S01]  /*88c0*/  IMAD.MOV.U32 R19, RZ, RZ, -0x1 ;  /* 0xffffffffff137424 */ /* 0x000fe200078e00ff */
[----:B------:R-:W-:Y:S01]  /*88d0*/  SHF.R.U32.HI R3, RZ, 0x1, R9 ;  /* 0x00000001ff037819 */ /* 0x000fe20000011609 */
[----:B------:R-:W-:Y:S01]  /*88e0*/  IMAD.MOV.U32 R13, RZ, RZ, -0x1 ;  /* 0xffffffffff0d7424 */ /* 0x000fe200078e00ff */
[----:B------:R-:W-:Y:S01]  /*88f0*/  ISETP.GT.U32.AND P0, PT, R9, 0x1, PT ;  /* 0x000000010900780c */ /* 0x000fe20003f04070 */
[----:B------:R-:W-:Y:S01]  /*8900*/  IMAD.MOV.U32 R6, RZ, RZ, -0x1 ;  /* 0xffffffffff067424 */ /* 0x000fe200078e00ff */
[----:B------:R-:W-:-:S02]  /*8910*/  LOP3.LUT R3, R3, 0x1, RZ, 0xc0, !PT ;  /* 0x0000000103037812 */ /* 0x000fc400078ec0ff */
[----:B------:R-:W-:Y:S01]  /*8920*/  ISETP.LT.U32.AND P0, PT, R8, 0x2, P0 ;  /* 0x000000020800780c */ /* 0x000fe20000701070 */
[----:B------:R-:W0:Y:S01]  /*8930*/  @P1 S2R R5, SR_CgaCtaId ;  /* 0x0000000000051919 */ /* 0x000e220000008800 */
[----:B------:R-:W-:Y:S02]  /*8940*/  @P1 MOV R4, 0x400 ;  /* 0x0000040000041802 */ /* 0x000fe40000000f00 */
[----:B------:R-:W-:Y:S02]  /*8950*/  IADD3.X R17, R17, UR41, RZ, P2, !PT ;  /* 0x0000002911117c10 */ /* 0x000fe400097fe4ff */
[----:B------:R-:W-:Y:S02]  /*8960*/  ISETP.GE.U32.AND P2, PT, R16, UR4, PT ;  /* 0x0000000410007c0c */ /* 0x000fe4000bf46070 */
[----:B------:R-:W-:Y:S02]  /*8970*/  LOP3.LUT R9, R9, 0x1, RZ, 0xc0, !PT ;  /* 0x0000000109097812 */ /* 0x000fe400078ec0ff */
[----:B0-----:R-:W-:-:S04]  /*8980*/  @P1 LEA R4, R5, R4, 0x18 ;  /* 0x0000000405041211 */ /* 0x001fc800078ec0ff */
[----:B------:R0:W-:Y:S01]  /*8990*/  @P1 SYNCS.ARRIVE.TRANS64.A1T0 RZ, [R4+URZ+0x38], RZ ;  /* 0x000038ff04ff19a7 */ /* 0x0001e2000810003f */
[----:B------:R-:W-:Y:S02]  /*89a0*/  ISETP.NE.U32.AND P1, PT, R3, 0x1, PT ;  /* 0x000000010300780c */ /* 0x000fe40003f25070 */
[----:B------:R-:W-:Y:S02]  /*89b0*/  SEL R3, RZ, 0x1, !P0 ;  /* 0x00000001ff037807 */ /* 0x000fe40004000000 */
[----:B------:R-:W-:Y:S02]  /*89c0*/  ISETP.GE.U32.AND.EX P0, PT, R17, UR5, PT, P2 ;  /* 0x0000000511007c0c */ /* 0x000fe4000bf06120 */
[----:B------:R-:W-:-:S04]  /*89d0*/  ISETP.GT.U32.AND P1, PT, R8, 0x1, !P1 ;  /* 0x000000010800780c */ /* 0x000fc80004f24070 */
[----:B0-----:R-:W-:-:S04]  /*89e0*/  SEL R4, RZ, 0x1, !P1 ;  /* 0x00000001ff047807 */ /* 0x001fc80004800000 */
[--C-:B------:R-:W-:Y:S02]  /*89f0*/  LOP3.LUT R10, R4, R10, R3.reuse, 0x96, !PT ;  /* 0x0000000a040a7212 */ /* 0x100fe400078e9603 */
[----:B------:R-:W-:Y:S02]  /*8a00*/  PRMT R4, RZ, 0x7610, R4 ;  /* 0x00007610ff047816 */ /* 0x000fe40000000004 */
[----:B------:R-:W-:Y:S01]  /*8a10*/  PRMT R3, RZ, 0x7610, R3 ;  /* 0x00007610ff037816 */ /* 0x000fe20000000003 */
[----:B------:R-:W-:Y:S06]  /*8a20*/  @P0 BRA `(.L_x_172) ;  /* 0x0000000400500947 */ /* 0x000fec0003800000 */
[----:B------:R-:W0:Y:S01]  /*8a30*/  S2R R15, SR_CTAID.X ;  /* 0x00000000000f7919 */ /* 0x000e220000002500 */
[----:B------:R-:W-:Y:S01]  /*8a40*/  ULDC.64 UR4, c[0x0][0x628] ;  /* 0x00018a0000047ab9 */ /* 0x000fe20000000a00 */
[----:B------:R-:W1:Y:S01]  /*8a50*/  LDC R20, c[0x0][0x144] ;  /* 0x00005100ff147b82 */ /* 0x000e620000000800 */
[----:B------:R-:W-:Y:S01]  /*8a60*/  ISETP.NE.U32.AND P0, PT, RZ, UR4, PT ;  /* 0x00000004ff007c0c */ /* 0x000fe2000bf05070 */
[----:B------:R-:W2:Y:S01]  /*8a70*/  S2R R13, SR_CTAID.Y ;  /* 0x00000000000d7919 */ /* 0x000ea20000002600 */
[----:B------:R-:W-:Y:S01]  /*8a80*/  ULDC UR6, c[0x0][0x150] ;  /* 0x0000540000067ab9 */ /* 0x000fe20000000800 */
[----:B------:R-:W-:Y:S01]  /*8a90*/  ULDC UR7, c[0x0][0x630] ;  /* 0x00018c0000077ab9 */ /* 0x000fe20000000800 */
[----:B------:R-:W-:Y:S01]  /*8aa0*/  ISETP.NE.AND.EX P0, PT, RZ, UR5, PT, P0 ;  /* 0x00000005ff007c0c */ /* 0x000fe2000bf05300 */
[----:B------:R-:W-:Y:S01]  /*8ab0*/  IMAD.MOV.U32 R4, RZ, RZ, R16 ;  /* 0x000000ffff047224 */ /* 0x000fe200078e0010 */
[----:B0-----:R-:W-:-:S05]  /*8ac0*/  I2FP.F32.U32 R5, R15 ;  /* 0x0000000f00057245 */ /* 0x001fca0000201000 */
[----:B------:R-:W-:Y:S01]  /*8ad0*/  FMUL R21, R5, UR6 ;  /* 0x0000000605157c20 */ /* 0x000fe20008400000 */
[----:B------:R-:W-:-:S05]  /*8ae0*/  IMAD.MOV.U32 R5, RZ, RZ, R17 ;  /* 0x000000ffff057224 */ /* 0x000fca00078e0011 */
[----:B--2---:R-:W-:Y:S05]  /*8af0*/  @!P0 BRA `(.L_x_173) ;  /* 0x0000000000288947 */ /* 0x004fea0003800000 */
[----:B------:R-:W-:Y:S02]  /*8b00*/  ULDC UR6, c[0x0][0x634] ;  /* 0x00018d0000067ab9 */ /* 0x000fe40000000800 */
[----:B------:R-:W-:-:S05]  /*8b10*/  IADD3 R5, P0, R16, UR6, RZ ;  /* 0x0000000610057c10 */ /* 0x000fca000ff1e0ff */
[----:B------:R-:W-:-:S04]  /*8b20*/  IMAD.X R19, RZ, RZ, R17, P0 ;  /* 0x000000ffff137224 */ /* 0x000fc800000e0611 */
[----:B------:R-:W-:-:S04]  /*8b30*/  IMAD.WIDE.U32 R6, R19, UR4, RZ ;  /* 0x0000000413067c25 */ /* 0x000fc8000f8e00ff */
[----:B------:R-:W-:-:S04]  /*8b40*/  IMAD.WIDE.U32 R6, P0, R5, UR5, R6 ;  /* 0x0000000505067c25 */ /* 0x000fc8000f800006 */
[----:B------:R-:W-:-:S04]  /*8b50*/  IMAD.WIDE.U32 R4, R5, UR4, RZ ;  /* 0x0000000405047c25 */ /* 0x000fc8000f8e00ff */
[----:B------:R-:W-:Y:S01]  /*8b60*/  IMAD.MOV.U32 R4, RZ, RZ, R7 ;  /* 0x000000ffff047224 */ /* 0x000fe200078e0007 */
[----:B------:R-:W-:Y:S01]  /*8b70*/  IADD3 RZ, P1, R5, R6, RZ ;  /* 0x0000000605ff7210 */ /* 0x000fe20007f3e0ff */
[----:B------:R-:W-:-:S04]  /*8b80*/  IMAD.X R5, RZ, RZ, RZ, P0 ;  /* 0x000000ffff057224 */ /* 0x000fc800000e06ff */
[----:B------:R-:W-:-:S08]  /*8b90*/  IMAD.WIDE.U32.X R4, R19, UR5, R4, P1 ;  /* 0x0000000513047c25 */ /* 0x000fd000088e0404 */
.L_x_173:
[--C-:B------:R-:W-:Y:S01]  /*8ba0*/  SHF.R.U64 R14, R4, UR7, R5.reuse ;  /* 0x00000007040e7c19 */ /* 0x100fe20008001205 */
[----:B------:R-:W0:Y:S01]  /*8bb0*/  F2I.U32.TRUNC.NTZ R21, R21 ;  /* 0x0000001500157305 */ /* 0x000e22000020f000 */
[----:B------:R-:W-:Y:S01]  /*8bc0*/  SHF.R.U32.HI R4, RZ, UR7, R5 ;  /* 0x00000007ff047c19 */ /* 0x000fe20008011605 */
[----:B------:R-:W-:Y:S01]  /*8bd0*/  ULDC.64 UR4, c[0x0][0x620] ;  /* 0x0001880000047ab9 */ /* 0x000fe20000000a00 */
[----:B------:R-:W-:Y:S01]  /*8be0*/  IADD3 R7, P0, RZ, -R14, RZ ;  /* 0x8000000eff077210 */ /* 0x000fe20007f1e0ff */
[----:B------:R-:W-:Y:S01]  /*8bf0*/  ULDC.64 UR6, c[0x0][0x640] ;  /* 0x0001900000067ab9 */ /* 0x000fe20000000a00 */
[----:B------:R-:W2:Y:S03]  /*8c00*/  LDC R22, c[0x0][0x148] ;  /* 0x00005200ff167b82 */ /* 0x000ea60000000800 */
[----:B------:R-:W-:Y:S01]  /*8c10*/  IMAD.X R4, RZ, RZ, ~R4, P0 ;  /* 0x000000ffff047224 */ /* 0x000fe200000e0e04 */
[----:B------:R-:W-:-:S03]  /*8c20*/  ISETP.NE.U32.AND P0, PT, RZ, UR6, PT ;  /* 0x00000006ff007c0c */ /* 0x000fc6000bf05070 */
[----:B------:R-:W-:Y:S01]  /*8c30*/  IMAD R6, R4, UR4, RZ ;  /* 0x0000000404067c24 */ /* 0x000fe2000f8e02ff */
[----:B------:R-:W-:Y:S01]  /*8c40*/  ISETP.NE.AND.EX P0, PT, RZ, UR7, PT, P0 ;  /* 0x00000007ff007c0c */ /* 0x000fe2000bf05300 */
[----:B------:R-:W-:Y:S01]  /*8c50*/  IMAD.WIDE.U32 R4, R7, UR4, R16 ;  /* 0x0000000407047c25 */ /* 0x000fe2000f8e0010 */
[----:B------:R-:W-:-:S03]  /*8c60*/  ULDC UR4, c[0x0][0x618] ;  /* 0x0001860000047ab9 */ /* 0x000fc60000000800 */
[----:B------:R-:W-:Y:S01]  /*8c70*/  IMAD R7, R7, UR5, R6 ;  /* 0x0000000507077c24 */ /* 0x000fe2000f8e0206 */
[----:B------:R-:W-:Y:S01]  /*8c80*/  ULDC UR5, c[0x0][0x154] ;  /* 0x0000550000057ab9 */ /* 0x000fe20000000800 */
[----:B0-----:R-:W-:Y:S02]  /*8c90*/  IMAD.MOV R6, RZ, RZ, -R21 ;  /* 0x000000ffff067224 */ /* 0x001fe400078e0a15 */
[----:B------:R-:W-:Y:S02]  /*8ca0*/  IMAD.IADD R5, R5, 0x1, R7 ;  /* 0x0000000105057824 */ /* 0x000fe400078e0207 */
[----:B-1----:R-:W-:Y:S01]  /*8cb0*/  IMAD R15, R20, R6, R15 ;  /* 0x00000006140f7224 */ /* 0x002fe200078e020f */
[----:B------:R-:W-:Y:S02]  /*8cc0*/  I2FP.F32.U32 R6, R13 ;  /* 0x0000000d00067245 */ /* 0x000fe40000201000 */
[--C-:B------:R-:W-:Y:S02]  /*8cd0*/  SHF.R.U64 R19, R4, UR4, R5.reuse ;  /* 0x0000000404137c19 */ /* 0x100fe40008001205 */
[----:B------:R-:W-:Y:S01]  /*8ce0*/  SHF.R.U32.HI R4, RZ, UR4, R5 ;  /* 0x00000004ff047c19 */ /* 0x000fe20008011605 */
[----:B------:R-:W-:Y:S01]  /*8cf0*/  FMUL R6, R6, UR5 ;  /* 0x0000000506067c20 */ /* 0x000fe20008400000 */
[----:B------:R-:W-:-:S02]  /*8d00*/  ULDC UR4, c[0x0][0x608] ;  /* 0x0001820000047ab9 */ /* 0x000fc40000000800 */
[--C-:B------:R-:W-:Y:S01]  /*8d10*/  SHF.R.U64 R21, R19, UR4, R4.reuse ;  /* 0x0000000413157c19 */ /* 0x100fe20008001204 */
[----:B------:R0:W1:Y:S01]  /*8d20*/  F2I.U32.TRUNC.NTZ R24, R6 ;  /* 0x0000000600187305 */ /* 0x000062000020f000 */
[----:B------:R-:W-:Y:S01]  /*8d30*/  SHF.R.U32.HI R4, RZ, UR4, R4 ;  /* 0x00000004ff047c19 */ /* 0x000fe20008011604 */
[----:B------:R-:W-:-:S03]  /*8d40*/  ULDC UR4, c[0x0][0x658] ;  /* 0x0001960000047ab9 */ /* 0x000fc60000000800 */
[--C-:B------:R-:W-:Y:S02]  /*8d50*/  SHF.R.U64 R20, R21, UR4, R4.reuse ;  /* 0x0000000415147c19 */ /* 0x100fe40008001204 */
[----:B------:R-:W-:-:S03]  /*8d60*/  SHF.R.U32.HI R23, RZ, UR4, R4 ;  /* 0x00000004ff177c19 */ /* 0x000fc60008011604 */
[----:B------:R-:W-:Y:S02]  /*8d70*/  IMAD.MOV.U32 R4, RZ, RZ, R20 ;  /* 0x000000ffff047224 */ /* 0x000fe400078e0014 */
[----:B------:R-:W-:Y:S01]  /*8d80*/  IMAD.MOV.U32 R5, RZ, RZ, R23 ;  /* 0x000000ffff057224 */ /* 0x000fe200078e0017 */
[----:B0-----:R-:W-:Y:S06]  /*8d90*/  @!P0 BRA `(.L_x_174) ;  /* 0x0000000000288947 */ /* 0x001fec0003800000 */
        /* <DEDUP_REMOVED lines=10> */
.L_x_174:
[----:B------:R-:W-:Y:S01]  /*8e40*/  ISETP.NE.AND P0, PT, R2, 0x1, PT ;  /* 0x000000010200780c */ /* 0x000fe20003f05270 */
[----:B------:R-:W-:Y:S01]  /*8e50*/  ULDC UR4, c[0x0][0x648] ;  /* 0x0001920000047ab9 */ /* 0x000fe20000000800 */
[----:B------:R-:W-:Y:S01]  /*8e60*/  LOP3.LUT R21, R21, UR22, RZ, 0xc0, !PT ;  /* 0x0000001615157c12 */ /* 0x000fe2000f8ec0ff */
[----:B-1----:R-:W-:Y:S01]  /*8e70*/  IMAD.MOV R24, RZ, RZ, -R24 ;  /* 0x000000ffff187224 */ /* 0x002fe200078e0a18 */
[----:B------:R-:W-:Y:S01]  /*8e80*/  SHF.R.U64 R4, R4, UR4, R5 ;  /* 0x0000000404047c19 */ /* 0x000fe20008001205 */
[----:B------:R-:W-:Y:S01]  /*8e90*/  ULDC UR4, c[0x0][0x638] ;  /* 0x00018e0000047ab9 */ /* 0x000fe20000000800 */
[----:B------:R-:W-:Y:S01]  /*8ea0*/  LOP3.LUT R19, R19, UR13, RZ, 0xc0, !PT ;  /* 0x0000000d13137c12 */ /* 0x000fe2000f8ec0ff */
[----:B------:R-:W-:Y:S01]  /*8eb0*/  ULDC UR5, c[0x0][0x610] ;  /* 0x0001840000057ab9 */ /* 0x000fe20000000800 */
[----:B------:R-:W-:Y:S02]  /*8ec0*/  IMAD.MOV.U32 R6, RZ, RZ, R14 ;  /* 0x000000ffff067224 */ /* 0x000fe400078e000e */
[----:B------:R-:W-:-:S02]  /*8ed0*/  IMAD.MOV R5, RZ, RZ, -R4 ;  /* 0x000000ffff057224 */ /* 0x000fc400078e0a04 */
[----:B------:R-:W-:Y:S02]  /*8ee0*/  IMAD R4, R4, UR14, R21 ;  /* 0x0000000e04047c24 */ /* 0x000fe4000f8e0215 */
[----:B--2---:R-:W-:Y:S02]  /*8ef0*/  @P0 IMAD R15, R22, R24, R13 ;  /* 0x00000018160f0224 */ /* 0x004fe400078e020d */
[----:B------:R-:W-:Y:S01]  /*8f00*/  IMAD R20, R5, UR4, R20 ;  /* 0x0000000405147c24 */ /* 0x000fe2000f8e0214 */
[----:B------:R-:W-:Y:S01]  /*8f10*/  ULDC UR4, c[0x0][0x600] ;  /* 0x0001800000047ab9 */ /* 0x000fe20000000800 */
[----:B------:R-:W-:Y:S02]  /*8f20*/  IMAD R15, R4, UR5, R15 ;  /* 0x00000005040f7c24 */ /* 0x000fe4000f8e020f */
[----:B------:R-:W-:Y:S02]  /*8f30*/  IMAD R20, R20, UR4, R19 ;  /* 0x0000000414147c24 */ /* 0x000fe4000f8e0213 */
[----:B------:R-:W-:-:S03]  /*8f40*/  IMAD.MOV.U32 R4, RZ, RZ, 0x1 ;  /* 0x00000001ff047424 */ /* 0x000fc600078e00ff */
[----:B------:R-:W-:Y:S02]  /*8f50*/  SEL R13, R20, R15, !P0 ;  /* 0x0000000f140d7207 */ /* 0x000fe40004000000 */
[----:B------:R-:W-:-:S07]  /*8f60*/  SEL R19, R15, R20, !P0 ;  /* 0x000000140f137207 */ /* 0x000fce0004000000 */
.L_x_172:
[----:B------:R-:W-:Y:S05]  /*8f70*/  BSYNC B1 ;  /* 0x0000000000017941 */ /* 0x000fea0003800000 */
.L_x_171:
[----:B------:R-:W-:-:S13]  /*8f80*/  LOP3.LUT P0, RZ, R4, 0xff, RZ, 0xc0, !PT ;  /* 0x000000ff04ff7812 */ /* 0x000fda000780c0ff */
[----:B------:R-:W-:Y:S05]  /*8f90*/  @P0 BRA `(.L_x_175) ;  /* 0xfffffff400000947 */ /* 0x000fea000383ffff */
[----:B------:R-:W-:Y:S05]  /*8fa0*/  BSYNC B0 ;  /* 0x0000000000007941 */ /* 0x000fea0003800000 */
.L_x_164:
[----:B------:R-:W-:-:S03]  /*8fb0*/  UMOV UR4, 0xffffffff ;  /* 0xffffffff00047882 */ /* 0x000fc60000000000 */
[----:B------:R-:W-:Y:S05]  /*8fc0*/  BRA.DIV UR4, `(.L_x_176) ;  /* 0x0000000204cc7947 */ /* 0x000fea000b800000 */
[----:B------:R-:W-:-:S13]  /*8fd0*/  ELECT P6, URZ, PT ;  /* 0x00000000003f782f */ /* 0x000fda00038c0000 */
.L_x_188:
[----:B------:R-:W-:Y:S04]  /*8fe0*/  BSSY B0, `(.L_x_177) ;  /* 0x0000019000007945 */ /* 0x000fe80003800000 */
[----:B------:R-:W-:Y:S05]  /*8ff0*/  @!P6 BRA `(.L_x_178) ;  /* 0x00000000005ce947 */ /* 0x000fea0003800000 */
[----:B------:R-:W-:-:S04]  /*9000*/  LOP3.LUT R18, R18, 0x2, RZ, 0xfc, !PT ;  /* 0x0000000212127812 */ /* 0x000fc800078efcff */
[----:B------:R-:W-:-:S13]  /*9010*/  ISETP.NE.AND P0, PT, R18, 0x3, PT ;  /* 0x000000031200780c */ /* 0x000fda0003f05270 */
[----:B------:R-:W-:Y:S05]  /*9020*/  @!P0 BRA `(.L_x_179) ;  /* 0x0000000000048947 */ /* 0x000fea0003800000 */
[----:B------:R-:W-:Y:S01]  /*9030*/  BPT.TRAP 0x1 ;  /* 0x000000040000795c */ /* 0x000fe20000300000 */
.L_x_179:
[----:B------:R-:W0:Y:S01]  /*9040*/  S2R R3, SR_CgaCtaId ;  /* 0x0000000000037919 */ /* 0x000e220000008800 */
[----:B------:R-:W-:Y:S02]  /*9050*/  MOV R0, 0x400 ;  /* 0x0000040000007802 */ /* 0x000fe40000000f00 */
[----:B------:R-:W-:Y:S02]  /*9060*/  SHF.L.U32 R2, R10, 0x1f, RZ ;  /* 0x0000001f0a027819 */ /* 0x000fe400000006ff */
[----:B0-----:R-:W-:-:S05]  /*9070*/  LEA R0, R3, R0, 0x18 ;  /* 0x0000000003007211 */ /* 0x001fca00078ec0ff */
[----:B------:R-:W-:-:S04]  /*9080*/  VIADD R0, R0, 0x10 ;  /* 0x0000001000007836 */ /* 0x000fc80000000000 */
[C---:B------:R-:W-:Y:S02]  /*9090*/  IMAD R5, R9.reuse, 0x8, R0 ;  /* 0x0000000809057824 */ /* 0x040fe400078e0200 */
[----:B------:R-:W-:Y:S02]  /*90a0*/  VIADD R9, R9, 0x1 ;  /* 0x0000000109097836 */ /* 0x000fe40000000000 */
[----:B------:R-:W0:Y:S03]  /*90b0*/  SYNCS.PHASECHK.TRANS64.TRYWAIT P0, [R5+URZ], R2 ;  /* 0x00000002050075a7 */ /* 0x000e26000800017f */
[----:B------:R-:W-:-:S04]  /*90c0*/  ISETP.NE.AND P1, PT, R9, 0x2, PT ;  /* 0x000000020900780c */ /* 0x000fc80003f25270 */
[----:B------:R-:W-:Y:S02]  /*90d0*/  SEL R3, RZ, 0x1, P1 ;  /* 0x00000001ff037807 */ /* 0x000fe40000800000 */
[----:B------:R-:W-:Y:S02]  /*90e0*/  SEL R9, R9, RZ, P1 ;  /* 0x000000ff09097207 */ /* 0x000fe40000800000 */
[----:B------:R-:W-:Y:S01]  /*90f0*/  LOP3.LUT R3, R10, R3, RZ, 0x3c, !PT ;  /* 0x000000030a037212 */ /* 0x000fe200078e3cff */
[----:B0-----:R-:W-:Y:S06]  /*9100*/  @!P0 BRA `(.L_x_180) ;  /* 0x00000000009c8947 */ /* 0x001fec0003800000 */
.L_x_189:
[----:B------:R-:W-:Y:S01]  /*9110*/  IMAD R9, R9, 0x8, R0 ;  /* 0x0000000809097824 */ /* 0x000fe200078e0200 */
[----:B------:R-:W-:-:S07]  /*9120*/  SHF.L.U32 R0, R3, 0x1f, RZ ;  /* 0x0000001f03007819 */ /* 0x000fce00000006ff */
.L_x_181:
[----:B-1----:R1:W2:Y:S02]  /*9130*/  SYNCS.PHASECHK.TRANS64.TRYWAIT P0, [R9+URZ], R0 ;  /* 0x00000000090075a7 */ /* 0x0022a4000800017f */
[----:B--2---:R-:W-:Y:S05]  /*9140*/  @!P0 NANOSLEEP.SYNCS 0x989680 ;  /* 0x009896800000895d */ /* 0x004fea0003900000 */
[----:B------:R-:W2:Y:S02]  /*9150*/  @!P0 SYNCS.PHASECHK.TRANS64 P0, [R9+URZ], R0 ;  /* 0x00000000090085a7 */ /* 0x000ea4000800007f */
[----:B--2---:R-:W-:Y:S05]  /*9160*/  @!P0 BRA `(.L_x_181) ;  /* 0xfffffffc00f08947 */ /* 0x004fea000383ffff */
.L_x_178:
[----:B------:R-:W-:Y:S05]  /*9170*/  BSYNC B0 ;  /* 0x0000000000007941 */ /* 0x000fea0003800000 */
.L_x_177:
[----:B------:R-:W-:Y:S05]  /*9180*/  EXIT ;  /* 0x000000000000794d */ /* 0x000fea0003800000 */
.L_x_21:
[----:B-1----:R1:W2:Y:S02]  /*9190*/  SYNCS.PHASECHK.TRANS64.TRYWAIT P1, [R3+URZ], R0 ;  /* 0x00000000030075a7 */ /* 0x0022a4000802017f */
[----:B--2---:R-:W-:Y:S05]  /*91a0*/  @!P1 NANOSLEEP.SYNCS 0x989680 ;  /* 0x009896800000995d */ /* 0x004fea0003900000 */
[----:B------:R-:W2:Y:S02]  /*91b0*/  @!P1 SYNCS.PHASECHK.TRANS64 P1, [R3+URZ], R0 ;  /* 0x00000000030095a7 */ /* 0x000ea4000802007f */
[----:B--2---:R-:W-:Y:S05]  /*91c0*/  @!P1 BRA `(.L_x_21) ;  /* 0xfffffffc00f09947 */ /* 0x004fea000383ffff */
[----:B------:R-:W-:Y:S05]  /*91d0*/  BRA `(.L_x_20) ;  /* 0xffffff8400747947 */ /* 0x000fea000383ffff */
.L_x_26:
[----:B-1----:R1:W2:Y:S02]  /*91e0*/  SYNCS.PHASECHK.TRANS64.TRYWAIT P1, [R5+URZ], R4 ;  /* 0x00000004050075a7 */ /* 0x0022a4000802017f */
[----:B--2---:R-:W-:Y:S05]  /*91f0*/  @!P1 NANOSLEEP.SYNCS 0x989680 ;  /* 0x009896800000995d */ /* 0x004fea0003900000 */
[----:B------:R-:W2:Y:S02]  /*9200*/  @!P1 SYNCS.PHASECHK.TRANS64 P1, [R5+URZ], R4 ;  /* 0x00000004050095a7 */ /* 0x000ea4000802007f */
[----:B--2---:R-:W-:Y:S05]  /*9210*/  @!P1 BRA `(.L_x_26) ;  /* 0xfffffffc00f09947 */ /* 0x004fea000383ffff */
[----:B------:R-:W-:Y:S05]  /*9220*/  BRA `(.L_x_25) ;  /* 0xffffff8c00847947 */ /* 0x000fea000383ffff */
.L_x_165:
[----:B------:R-:W-:Y:S01]  /*9230*/  BSSY B1, `(.L_x_182) ;  /* 0x0000006000017945 */ /* 0x000fe20003800000 */
[----:B------:R-:W-:-:S07]  /*9240*/  IMAD.MOV.U32 R15, RZ, RZ, -0x1 ;  /* 0xffffffffff0f7424 */ /* 0x000fce00078e00ff */
[----:B------:R-:W-:Y:S05]  /*9250*/  WARPSYNC.COLLECTIVE R15, `(.L_x_183) ;  /* 0x000000000f0c7348 */ /* 0x000fea0003c00000 */
[----:B------:R-:W-:Y:S02]  /*9260*/  ELECT P6, UR62, PT ;  /* 0x00000000003e782f */ /* 0x000fe400038c0000 */
[----:B------:R-:W-:Y:S01]  /*9270*/  MOV R14, UR62 ;  /* 0x0000003e000e7c02 */ /* 0x000fe20008000f00 */
[----:B------:R-:W-:Y:S10]  /*9280*/  ENDCOLLECTIVE ;  /* 0x000000000000791b */ /* 0x000ff40003800000 */
.L_x_183:
[----:B------:R-:W-:Y:S05]  /*9290*/  BSYNC B1 ;  /* 0x0000000000017941 */ /* 0x000fea0003800000 */
.L_x_182:
[----:B------:R-:W-:Y:S05]  /*92a0*/  BRA `(.L_x_184) ;  /* 0xfffffff000487947 */ /* 0x000fea000383ffff */
.L_x_168:
[----:B-1----:R1:W2:Y:S02]  /*92b0*/  SYNCS.PHASECHK.TRANS64.TRYWAIT P0, [R20+URZ+0x10], R13 ;  /* 0x0000100d140075a7 */ /* 0x0022a4000800017f */
[----:B--2---:R-:W-:Y:S05]  /*92c0*/  @!P0 NANOSLEEP.SYNCS 0x989680 ;  /* 0x009896800000895d */ /* 0x004fea0003900000 */
[----:B------:R-:W2:Y:S02]  /*92d0*/  @!P0 SYNCS.PHASECHK.TRANS64 P0, [R20+URZ+0x10], R13 ;  /* 0x0000100d140085a7 */ /* 0x000ea4000800007f */
[----:B--2---:R-:W-:Y:S05]  /*92e0*/  @!P0 BRA `(.L_x_168) ;  /* 0xfffffffc00f08947 */ /* 0x004fea000383ffff */
[----:B------:R-:W-:Y:S05]  /*92f0*/  BRA `(.L_x_185) ;  /* 0xfffffff000847947 */ /* 0x000fea000383ffff */
.L_x_176:
[----:B------:R-:W-:Y:S01]  /*9300*/  BSSY B0, `(.L_x_186) ;  /* 0x0000006000007945 */ /* 0x000fe20003800000 */
[----:B------:R-:W-:-:S07]  /*9310*/  IMAD.MOV.U32 R15, RZ, RZ, -0x1 ;  /* 0xffffffffff0f7424 */ /* 0x000fce00078e00ff */
[----:B------:R-:W-:Y:S05]  /*9320*/  WARPSYNC.COLLECTIVE R15, `(.L_x_187) ;  /* 0x000000000f0c7348 */ /* 0x000fea0003c00000 */
[----:B------:R-:W-:Y:S02]  /*9330*/  ELECT P6, UR62, PT ;  /* 0x00000000003e782f */ /* 0x000fe400038c0000 */
[----:B------:R-:W-:Y:S01]  /*9340*/  MOV R14, UR62 ;  /* 0x0000003e000e7c02 */ /* 0x000fe20008000f00 */
[----:B------:R-:W-:Y:S10]  /*9350*/  ENDCOLLECTIVE ;  /* 0x000000000000791b */ /* 0x000ff40003800000 */
.L_x_187:
[----:B------:R-:W-:Y:S05]  /*9360*/  BSYNC B0 ;  /* 0x0000000000007941 */ /* 0x000fea0003800000 */
.L_x_186:
[----:B------:R-:W-:Y:S05]  /*9370*/  BRA `(.L_x_188) ;  /* 0xfffffffc00187947 */ /* 0x000fea000383ffff */
.L_x_180:
[----:B0-----:R0:W1:Y:S02]  /*9380*/  SYNCS.PHASECHK.TRANS64.TRYWAIT P0, [R5+URZ], R2 ;  /* 0x00000002050075a7 */ /* 0x001064000800017f */
[----:B-1----:R-:W-:Y:S05]  /*9390*/  @!P0 NANOSLEEP.SYNCS 0x989680 ;  /* 0x009896800000895d */ /* 0x002fea0003900000 */
[----:B------:R-:W1:Y:S02]  /*93a0*/  @!P0 SYNCS.PHASECHK.TRANS64 P0, [R5+URZ], R2 ;  /* 0x00000002050085a7 */ /* 0x000e64000800007f */
[----:B-1----:R-:W-:Y:S05]  /*93b0*/  @!P0 BRA `(.L_x_180) ;  /* 0xfffffffc00f08947 */ /* 0x002fea000383ffff */
[----:B------:R-:W-:Y:S05]  /*93c0*/  BRA `(.L_x_189) ;  /* 0xfffffffc00507947 */ /* 0x000fea000383ffff */
.L_x_190:
[----:B------:R-:W-:-:S00]  /*93d0*/  BRA `(.L_x_190) ;  /* 0xfffffffc00fc7947 */ /* 0x000fc0000383ffff */
[----:B------:R-:W-:-:S00]  /*93e0*/  NOP ;  /* 0x0000000000007918 */ /* 0x000fc00000000000 */
        /* <DEDUP_REMOVED lines=9> */
.L_x_191:


//--------------------- .nv.global.init           --------------------------
	.section	.nv.global.init,"aw",@progbits
.nv.global.init:
	.type		$str$22,@object
	.size		$str$22,($str$23 - $str$22)
$str$22:
        /*0000*/ 	.byte	0x6b, 0x5f, 0x74, 0x69, 0x6c, 0x65, 0x5f, 0x63, 0x6f, 0x75, 0x6e, 0x74, 0x20, 0x3e, 0x3d, 0x20
        /*0010*/ 	.byte	0x31, 0x00
	.type		$str$23,@object
	.size		$str$23,(__unnamed_1 - $str$23)
$str$23:
        /*0012*/ 	.byte	0x2f, 0x74, 0x6d, 0x70, 0x2f, 0x63, 0x75, 0x74, 0x6c, 0x61, 0x73, 0x73, 0x5f, 0x73, 0x77, 0x65
        /*0022*/ 	.byte	0x65, 0x70, 0x5f, 0x73, 0x72, 0x63, 0x2f, 0x69, 0x6e, 0x63, 0x6c, 0x75, 0x64, 0x65, 0x2f, 0x63
        /*0032*/ 	.byte	0x75, 0x74, 0x6c, 0x61, 0x73, 0x73, 0x2f, 0x67, 0x65, 0x6d, 0x6d, 0x2f, 0x63, 0x6f, 0x6c, 0x6c
        /*0042*/ 	.byte	0x65, 0x63, 0x74, 0x69, 0x76, 0x65, 0x2f, 0x73, 0x6d, 0x39, 0x30, 0x5f, 0x6d, 0x6d, 0x61, 0x5f
        /*0052*/ 	.byte	0x74, 0x6d, 0x61, 0x5f, 0x67, 0x6d, 0x6d, 0x61, 0x5f, 0x73, 0x73, 0x5f, 0x77, 0x61, 0x72, 0x70
        /*0062*/ 	.byte	0x73, 0x70, 0x65, 0x63, 0x69, 0x61, 0x6c, 0x69, 0x7a, 0x65, 0x64, 0x2e, 0x68, 0x70, 0x70, 0x00
	.type		__unnamed_1,@object
	.size		__unnamed_1,(.L_0 - __unnamed_1)
__unnamed_1:
        /*0072*/ 	.byte	0x76, 0x6f, 0x69, 0x64, 0x20, 0x63, 0x75, 0x74, 0x6c, 0x61, 0x73, 0x73, 0x3a, 0x3a, 0x67, 0x65
        /* <DEDUP_REMOVED lines=181> */
        /*0bd2*/ 	.byte	0x65, 0x6e, 0x74, 0x69, 0x74, 0x79, 0x5d, 0x00
.L_0:


//--------------------- .nv.shared._ZN7cutlass13device_kernelINS_4gemm6kernel13GemmUniversalIN4cute5tupleIJiiiiEEENS1_10collective13CollectiveMmaINS1_34MainloopSm90TmaGmmaWarpSpecializedILi2ENS5_IJNS4_1CILi2EEESB_NSA_ILi1EEEEEENS1_35KernelTmaWarpSpecializedCooperativeEEENS5_IJNSA_ILi256EEENSA_ILi64EEENSA_ILi128EEEEEENS_10bfloat16_tENS5_IJlSC_lEEESK_SL_NS4_8TiledMMAINS4_8MMA_AtomIJNS4_4SM904GMMA27MMA_64x64x16_F32BF16BF16_SSILNSP_5MajorE0ELSR_0ELNSP_7ScaleInE1ELSS_1EEEEEENS4_6LayoutINS5_IJSB_SC_SC_EEENS5_IJSC_NSA_ILi0EEESX_EEEEENS5_IJNS4_10UnderscoreES10_S10_EEEEENS4_23SM90_TMA_LOAD_MULTICASTENS4_14ComposedLayoutINS4_7SwizzleILi3ELi4ELi3EEENS4_18smem_ptr_flag_bitsILi16EEENSV_INS5_IJNSA_ILi8EEESH_EEENS5_IJSH_SC_EEEEEEEvNS4_8identityES13_S1D_vS1E_EENS_8epilogue10collective6detail29Sm90TmaWarpSpecializedAdapterINS1H_15DefaultEpilogueISK_SL_SL_NS1G_6thread17LinearCombinationISK_Li1EffLNS1L_9ScaleType4KindE0ELNS_15FloatRoundStyleE2ESK_EENS1_15EpilogueDefaultEEEEEvvEEEEvNT_6ParamsE --------------------------
	.section	.nv.shared._ZN7cutlass13device_kernelINS_4gemm6kernel13GemmUniversalIN4cute5tupleIJiiiiEEENS1_10collective13CollectiveMmaINS1_34MainloopSm90TmaGmmaWarpSpecializedILi2ENS5_IJNS4_1CILi2EEESB_NSA_ILi1EEEEEENS1_35KernelTmaWarpSpecializedCooperativeEEENS5_IJNSA_ILi256EEENSA_ILi64EEENSA_ILi128EEEEEENS_10bfloat16_tENS5_IJlSC_lEEESK_SL_NS4_8TiledMMAINS4_8MMA_AtomIJNS4_4SM904GMMA27MMA_64x64x16_F32BF16BF16_SSILNSP_5MajorE0ELSR_0ELNSP_7ScaleInE1ELSS_1EEEEEENS4_6LayoutINS5_IJSB_SC_SC_EEENS5_IJSC_NSA_ILi0EEESX_EEEEENS5_IJNS4_10UnderscoreES10_S10_EEEEENS4_23SM90_TMA_LOAD_MULTICASTENS4_14ComposedLayoutINS4_7SwizzleILi3ELi4ELi3EEENS4_18smem_ptr_flag_bitsILi16EEENSV_INS5_IJNSA_ILi8EEESH_EEENS5_IJSH_SC_EEEEEEEvNS4_8identityES13_S1D_vS1E_EENS_8epilogue10collective6detail29Sm90TmaWarpSpecializedAdapterINS1H_15DefaultEpilogueISK_SL_SL_NS1G_6thread17LinearCombinationISK_Li1EffLNS1L_9ScaleType4KindE0ELNS_15FloatRoundStyleE2ESK_EENS1_15EpilogueDefaultEEEEEvvEEEEvNT_6ParamsE,"aw",@nobits
	.sectionflags	@""
	.align	16
	.zero		1024


//--------------------- .nv.shared.reserved.0     --------------------------
	.section	.nv.shared.reserved.0,"aw",@nobits
	.weak		__nv_reservedSMEM_offset_0_alias
	.size		__nv_reservedSMEM_offset_0_alias, 0, 0
	.other		__nv_reservedSMEM_offset_0_alias,@"STO_CUDA_RESERVED_SHARED STV_DEFAULT"
__nv_reservedSMEM_offset_0_alias:
	.zero		0


//--------------------- .nv.global                --------------------------
	.section	.nv.global,"aw",@nobits
.nv.global:
	.type		_ZN39_INTERNAL_9a3a9582_4_k_cu_403f8075_35214cute1_E,@object
	.size		_ZN39_INTERNAL_9a3a9582_4_k_cu_403f8075_35214cute1_E,(_ZN39_INTERNAL_9a3a9582_4_k_cu_403f8075_35214cuda3std3__45__cpo6cbeginE - _ZN39_INTERNAL_9a3a9582_4_k_cu_403f8075_35214cute1_E)
_ZN39_INTERNAL_9a3a9582_4_k_cu_403f8075_35214cute1_E:
	.zero		1
	.type		_ZN39_INTERNAL_9a3a9582_4_k_cu_403f8075_35214cuda3std3__45__cpo6cbeginE,@object
	.size		_ZN39_INTERNAL_9a3a9582_4_k_cu_403f8075_35214cuda3std3__45__cpo6cbeginE,(_ZN39_INTERNAL_9a3a9582_4_k_cu_403f8075_35214cuda3std3__48in_placeE - _ZN39_INTERNAL_9a3a9582_4_k_cu_403f8075_35214cuda3std3__45__cpo6cbeginE)
_ZN39_INTERNAL_9a3a9582_4_k_cu_403f8075_35214cuda3std3__45__cpo6cbeginE:
	.zero		1
	.type		_ZN39_INTERNAL_9a3a9582_4_k_cu_403f8075_35214cuda3std3__48in_placeE,@object
	.size		_ZN39_INTERNAL_9a3a9582_4_k_cu_403f8075_35214cuda3std3__48in_placeE,(_ZN39_INTERNAL_9a3a9582_4_k_cu_403f8075_35214cuda3std6ranges3__45__cpo9iter_moveE - _ZN39_INTERNAL_9a3a9582_4_k_cu_403f8075_35214cuda3std3__48in_placeE)
_ZN39_INTERNAL_9a3a9582_4_k_cu_403f8075_35214cuda3std3__48in_placeE:
	.zero		1
	.type		_ZN39_INTERNAL_9a3a9582_4_k_cu_403f8075_35214cuda3std6ranges3__45__cpo9iter_moveE,@object
	.size		_ZN39_INTERNAL_9a3a9582_4_k_cu_403f8075_35214cuda3std6ranges3__45__cpo9iter_moveE,(_ZN39_INTERNAL_9a3a9582_4_k_cu_403f8075_35214cuda3std3__45__cpo5beginE - _ZN39_INTERNAL_9a3a9582_4_k_cu_403f8075_35214cuda3std6ranges3__45__cpo9iter_moveE)
_ZN39_INTERNAL_9a3a9582_4_k_cu_403f8075_35214cuda3std6ranges3__45__cpo9iter_moveE:
	.zero		1
	.type		_ZN39_INTERNAL_9a3a9582_4_k_cu_403f8075_35214cuda3std3__45__cpo5beginE,@object
	.size		_ZN39_INTERNAL_9a3a9582_4_k_cu_403f8075_35214cuda3std3__45__cpo5beginE,(_ZN39_INTERNAL_9a3a9582_4_k_cu_403f8075_35214cuda3std3__441_GLOBAL__N__9a3a9582_4_k_cu_403f8075_35216ignoreE - _ZN39_INTERNAL_9a3a9582_4_k_cu_403f8075_35214cuda3std3__45__cpo5beginE)
_ZN39_INTERNAL_9a3a9582_4_k_cu_403f8075_35214cuda3std3__45__cpo5beginE:
	.zero		1
	.type		_ZN39_INTERNAL_9a3a9582_4_k_cu_403f8075_35214cuda3std3__441_GLOBAL__N__9a3a9582_4_k_cu_403f8075_35216ignoreE,@object
	.size		_ZN39_INTERNAL_9a3a9582_4_k_cu_403f8075_35214cuda3std3__441_GLOBAL__N__9a3a9582_4_k_cu_403f8075_35216ignoreE,(_ZN39_INTERNAL_9a3a9582_4_k_cu_403f8075_35214cute7productE - _ZN39_INTERNAL_9a3a9582_4_k_cu_403f8075_35214cuda3std3__441_GLOBAL__N__9a3a9582_4_k_cu_403f8075_35216ignoreE)
_ZN39_INTERNAL_9a3a9582_4_k_cu_403f8075_35214cuda3std3__441_GLOBAL__N__9a3a9582_4_k_cu_403f8075_35216ignoreE:
	.zero		1
	.type		_ZN39_INTERNAL_9a3a9582_4_k_cu_403f8075_35214cute7productE,@object
	.size		_ZN39_INTERNAL_9a3a9582_4_k_cu_403f8075_35214cute7productE,(_ZN39_INTERNAL_9a3a9582_4_k_cu_403f8075_35214cuda3std3__45__cpo3endE - _ZN39_INTERNAL_9a3a9582_4_k_cu_403f8075_35214cute7productE)
_ZN39_INTERNAL_9a3a9582_4_k_cu_403f8075_35214cute7productE:
	.zero		1
	.type		_ZN39_INTERNAL_9a3a9582_4_k_cu_403f8075_35214cuda3std3__45__cpo3endE,@object
	.size		_ZN39_INTERNAL_9a3a9582_4_k_cu_403f8075_35214cuda3std3__45__cpo3endE,(_ZN39_INTERNAL_9a3a9582_4_k_cu_403f8075_35214cuda3std3__419piecewise_constructE - _ZN39_INTERNAL_9a3a9582_4_k_cu_403f8075_35214cuda3std3__45__cpo3endE)
_ZN39_INTERNAL_9a3a9582_4_k_cu_403f8075_35214cuda3std3__45__cpo3endE:
	.zero		1
	.type		_ZN39_INTERNAL_9a3a9582_4_k_cu_403f8075_35214cuda3std3__419piecewise_constructE,@object
	.size		_ZN39_INTERNAL_9a3a9582_4_k_cu_403f8075_35214cuda3std3__419piecewise_constructE,(_ZN39_INTERNAL_9a3a9582_4_k_cu_403f8075_35214cuda3std3__45__cpo4cendE - _ZN39_INTERNAL_9a3a9582_4_k_cu_403f8075_35214cuda3std3__419piecewise_constructE)
_ZN39_INTERNAL_9a3a9582_4_k_cu_403f8075_35214cuda3std3__419piecewise_constructE:
	.zero		1
	.type		_ZN39_INTERNAL_9a3a9582_4_k_cu_403f8075_35214cuda3std3__45__cpo4cendE,@object
	.size		_ZN39_INTERNAL_9a3a9582_4_k_cu_403f8075_35214cuda3std3__45__cpo4cendE,(_ZN39_INTERNAL_9a3a9582_4_k_cu_403f8075_35214cuda3std6ranges3__45__cpo4swapE - _ZN39_INTERNAL_9a3a9582_4_k_cu_403f8075_35214cuda3std3__45__cpo4cendE)
_ZN39_INTERNAL_9a3a9582_4_k_cu_403f8075_35214cuda3std3__45__cpo4cendE:
	.zero		1
	.type		_ZN39_INTERNAL_9a3a9582_4_k_cu_403f8075_35214cuda3std6ranges3__45__cpo4swapE,@object
	.size		_ZN39_INTERNAL_9a3a9582_4_k_cu_403f8075_35214cuda3std6ranges3__45__cpo4swapE,(.L_8 - _ZN39_INTERNAL_9a3a9582_4_k_cu_403f8075_35214cuda3std6ranges3__45__cpo4swapE)
_ZN39_INTERNAL_9a3a9582_4_k_cu_403f8075_35214cuda3std6ranges3__45__cpo4swapE:
	.zero		1
.L_8:


//--------------------- .nv.constant0._ZN7cutlass13device_kernelINS_4gemm6kernel13GemmUniversalIN4cute5tupleIJiiiiEEENS1_10collective13CollectiveMmaINS1_34MainloopSm90TmaGmmaWarpSpecializedILi2ENS5_IJNS4_1CILi2EEESB_NSA_ILi1EEEEEENS1_35KernelTmaWarpSpecializedCooperativeEEENS5_IJNSA_ILi256EEENSA_ILi64EEENSA_ILi128EEEEEENS_10bfloat16_tENS5_IJlSC_lEEESK_SL_NS4_8TiledMMAINS4_8MMA_AtomIJNS4_4SM904GMMA27MMA_64x64x16_F32BF16BF16_SSILNSP_5MajorE0ELSR_0ELNSP_7ScaleInE1ELSS_1EEEEEENS4_6LayoutINS5_IJSB_SC_SC_EEENS5_IJSC_NSA_ILi0EEESX_EEEEENS5_IJNS4_10UnderscoreES10_S10_EEEEENS4_23SM90_TMA_LOAD_MULTICASTENS4_14ComposedLayoutINS4_7SwizzleILi3ELi4ELi3EEENS4_18smem_ptr_flag_bitsILi16EEENSV_INS5_IJNSA_ILi8EEESH_EEENS5_IJSH_SC_EEEEEEEvNS4_8identityES13_S1D_vS1E_EENS_8epilogue10collective6detail29Sm90TmaWarpSpecializedAdapterINS1H_15DefaultEpilogueISK_SL_SL_NS1G_6thread17LinearCombinationISK_Li1EffLNS1L_9ScaleType4KindE0ELNS_15FloatRoundStyleE2ESK_EENS1_15EpilogueDefaultEEEEEvvEEEEvNT_6ParamsE --------------------------
	.section	.nv.constant0._ZN7cutlass13device_kernelINS_4gemm6kernel13GemmUniversalIN4cute5tupleIJiiiiEEENS1_10collective13CollectiveMmaINS1_34MainloopSm90TmaGmmaWarpSpecializedILi2ENS5_IJNS4_1CILi2EEESB_NSA_ILi1EEEEEENS1_35KernelTmaWarpSpecializedCooperativeEEENS5_IJNSA_ILi256EEENSA_ILi64EEENSA_ILi128EEEEEENS_10bfloat16_tENS5_IJlSC_lEEESK_SL_NS4_8TiledMMAINS4_8MMA_AtomIJNS4_4SM904GMMA27MMA_64x64x16_F32BF16BF16_SSILNSP_5MajorE0ELSR_0ELNSP_7ScaleInE1ELSS_1EEEEEENS4_6LayoutINS5_IJSB_SC_SC_EEENS5_IJSC_NSA_ILi0EEESX_EEEEENS5_IJNS4_10UnderscoreES10_S10_EEEEENS4_23SM90_TMA_LOAD_MULTICASTENS4_14ComposedLayoutINS4_7SwizzleILi3ELi4ELi3EEENS4_18smem_ptr_flag_bitsILi16EEENSV_INS5_IJNSA_ILi8EEESH_EEENS5_IJSH_SC_EEEEEEEvNS4_8identityES13_S1D_vS1E_EENS_8epilogue10collective6detail29Sm90TmaWarpSpecializedAdapterINS1H_15DefaultEpilogueISK_SL_SL_NS1G_6thread17LinearCombinationISK_Li1EffLNS1L_9ScaleType4KindE0ELNS_15FloatRoundStyleE2ESK_EENS1_15EpilogueDefaultEEEEEvvEEEEvNT_6ParamsE,"a",@progbits
	.sectionflags	@""
	.align	4
.nv.constant0._ZN7cutlass13device_kernelINS_4gemm6kernel13GemmUniversalIN4cute5tupleIJiiiiEEENS1_10collective13CollectiveMmaINS1_34MainloopSm90TmaGmmaWarpSpecializedILi2ENS5_IJNS4_1CILi2EEESB_NSA_ILi1EEEEEENS1_35KernelTmaWarpSpecializedCooperativeEEENS5_IJNSA_ILi256EEENSA_ILi64EEENSA_ILi128EEEEEENS_10bfloat16_tENS5_IJlSC_lEEESK_SL_NS4_8TiledMMAINS4_8MMA_AtomIJNS4_4SM904GMMA27MMA_64x64x16_F32BF16BF16_SSILNSP_5MajorE0ELSR_0ELNSP_7ScaleInE1ELSS_1EEEEEENS4_6LayoutINS5_IJSB_SC_SC_EEENS5_IJSC_NSA_ILi0EEESX_EEEEENS5_IJNS4_10UnderscoreES10_S10_EEEEENS4_23SM90_TMA_LOAD_MULTICASTENS4_14ComposedLayoutINS4_7SwizzleILi3ELi4ELi3EEENS4_18smem_ptr_flag_bitsILi16EEENSV_INS5_IJNSA_ILi8EEESH_EEENS5_IJSH_SC_EEEEEEEvNS4_8identityES13_S1D_vS1E_EENS_8epilogue10collective6detail29Sm90TmaWarpSpecializedAdapterINS1H_15DefaultEpilogueISK_SL_SL_NS1G_6thread17LinearCombinationISK_Li1EffLNS1L_9ScaleType4KindE0ELNS_15FloatRoundStyleE2ESK_EENS1_15EpilogueDefaultEEEEEvvEEEEvNT_6ParamsE:
	.zero		1664


//--------------------- SYMBOLS --------------------------

	.type		.nv.reservedSmem.offset0,@object
	.size		.nv.reservedSmem.offset0,0x4
	.type		__assertfail,@function
